//
// Generated by NVIDIA NVVM Compiler
//
// Compiler Build ID: CL-36424714
// Cuda compilation tools, release 13.0, V13.0.88
// Based on NVVM 20.0.0
//

.version 9.0
.target sm_100
.address_size 64

	// .globl	_Z20matrixMultiplyKernelPKfS0_Pfiii
.extern .shared .align 16 .b8 shared[];

.visible .entry _Z20matrixMultiplyKernelPKfS0_Pfiii(
	.param .u64 .ptr .align 1 _Z20matrixMultiplyKernelPKfS0_Pfiii_param_0,
	.param .u64 .ptr .align 1 _Z20matrixMultiplyKernelPKfS0_Pfiii_param_1,
	.param .u64 .ptr .align 1 _Z20matrixMultiplyKernelPKfS0_Pfiii_param_2,
	.param .u32 _Z20matrixMultiplyKernelPKfS0_Pfiii_param_3,
	.param .u32 _Z20matrixMultiplyKernelPKfS0_Pfiii_param_4,
	.param .u32 _Z20matrixMultiplyKernelPKfS0_Pfiii_param_5
)
{
	.reg .pred 	%p<13>;
	.reg .b32 	%r<41>;
	.reg .b32 	%f<68>;
	.reg .b64 	%rd<53>;

	ld.param.u64 	%rd7, [_Z20matrixMultiplyKernelPKfS0_Pfiii_param_0];
	ld.param.u64 	%rd8, [_Z20matrixMultiplyKernelPKfS0_Pfiii_param_1];
	ld.param.u64 	%rd6, [_Z20matrixMultiplyKernelPKfS0_Pfiii_param_2];
	ld.param.u32 	%r20, [_Z20matrixMultiplyKernelPKfS0_Pfiii_param_3];
	ld.param.u32 	%r18, [_Z20matrixMultiplyKernelPKfS0_Pfiii_param_4];
	ld.param.u32 	%r19, [_Z20matrixMultiplyKernelPKfS0_Pfiii_param_5];
	cvta.to.global.u64 	%rd1, %rd8;
	cvta.to.global.u64 	%rd2, %rd7;
	mov.u32 	%r21, %ctaid.x;
	mov.u32 	%r22, %ntid.x;
	mov.u32 	%r23, %tid.x;
	mad.lo.s32 	%r1, %r21, %r22, %r23;
	mov.u32 	%r24, %ctaid.y;
	mov.u32 	%r25, %ntid.y;
	mov.u32 	%r26, %tid.y;
	mad.lo.s32 	%r2, %r24, %r25, %r26;
	setp.ge.s32 	%p1, %r2, %r20;
	setp.ge.s32 	%p2, %r1, %r18;
	or.pred  	%p3, %p1, %p2;
	@%p3 bra 	$L__BB0_14;
	setp.lt.s32 	%p4, %r19, 1;
	mov.f32 	%f67, 0f00000000;
	@%p4 bra 	$L__BB0_13;
	mul.lo.s32 	%r3, %r19, %r2;
	and.b32  	%r4, %r19, 7;
	setp.lt.u32 	%p5, %r19, 8;
	mov.f32 	%f67, 0f00000000;
	mov.b32 	%r39, 0;
	@%p5 bra 	$L__BB0_5;
	and.b32  	%r39, %r19, 2147483640;
	neg.s32 	%r37, %r39;
	shl.b32 	%r7, %r18, 3;
	mul.wide.u32 	%rd9, %r3, 4;
	add.s64 	%rd10, %rd9, %rd2;
	add.s64 	%rd52, %rd10, 16;
	mov.f32 	%f67, 0f00000000;
	mul.wide.s32 	%rd13, %r18, 4;
	mov.u32 	%r36, %r1;
$L__BB0_4:
	.pragma "nounroll";
	ld.global.f32 	%f17, [%rd52+-16];
	mul.wide.s32 	%rd11, %r36, 4;
	add.s64 	%rd12, %rd1, %rd11;
	ld.global.f32 	%f18, [%rd12];
	fma.rn.f32 	%f19, %f17, %f18, %f67;
	ld.global.f32 	%f20, [%rd52+-12];
	add.s64 	%rd14, %rd12, %rd13;
	ld.global.f32 	%f21, [%rd14];
	fma.rn.f32 	%f22, %f20, %f21, %f19;
	ld.global.f32 	%f23, [%rd52+-8];
	add.s64 	%rd15, %rd14, %rd13;
	ld.global.f32 	%f24, [%rd15];
	fma.rn.f32 	%f25, %f23, %f24, %f22;
	ld.global.f32 	%f26, [%rd52+-4];
	add.s64 	%rd16, %rd15, %rd13;
	ld.global.f32 	%f27, [%rd16];
	fma.rn.f32 	%f28, %f26, %f27, %f25;
	ld.global.f32 	%f29, [%rd52];
	add.s64 	%rd17, %rd16, %rd13;
	ld.global.f32 	%f30, [%rd17];
	fma.rn.f32 	%f31, %f29, %f30, %f28;
	ld.global.f32 	%f32, [%rd52+4];
	add.s64 	%rd18, %rd17, %rd13;
	ld.global.f32 	%f33, [%rd18];
	fma.rn.f32 	%f34, %f32, %f33, %f31;
	ld.global.f32 	%f35, [%rd52+8];
	add.s64 	%rd19, %rd18, %rd13;
	ld.global.f32 	%f36, [%rd19];
	fma.rn.f32 	%f37, %f35, %f36, %f34;
	ld.global.f32 	%f38, [%rd52+12];
	add.s64 	%rd20, %rd19, %rd13;
	ld.global.f32 	%f39, [%rd20];
	fma.rn.f32 	%f67, %f38, %f39, %f37;
	add.s32 	%r37, %r37, 8;
	add.s32 	%r36, %r36, %r7;
	add.s64 	%rd52, %rd52, 32;
	setp.ne.s32 	%p6, %r37, 0;
	@%p6 bra 	$L__BB0_4;
$L__BB0_5:
	setp.eq.s32 	%p7, %r4, 0;
	@%p7 bra 	$L__BB0_13;
	and.b32  	%r13, %r19, 3;
	setp.lt.u32 	%p8, %r4, 4;
	@%p8 bra 	$L__BB0_8;
	add.s32 	%r28, %r39, %r3;
	mul.wide.u32 	%rd21, %r28, 4;
	add.s64 	%rd22, %rd2, %rd21;
	ld.global.f32 	%f41, [%rd22];
	mad.lo.s32 	%r29, %r39, %r18, %r1;
	mul.wide.s32 	%rd23, %r29, 4;
	add.s64 	%rd24, %rd1, %rd23;
	ld.global.f32 	%f42, [%rd24];
	fma.rn.f32 	%f43, %f41, %f42, %f67;
	cvt.u64.u32 	%rd25, %r3;
	cvt.u64.u32 	%rd26, %r39;
	add.s64 	%rd27, %rd26, %rd25;
	shl.b64 	%rd28, %rd27, 2;
	add.s64 	%rd29, %rd2, %rd28;
	ld.global.f32 	%f44, [%rd29+4];
	mul.wide.s32 	%rd30, %r18, 4;
	add.s64 	%rd31, %rd24, %rd30;
	ld.global.f32 	%f45, [%rd31];
	fma.rn.f32 	%f46, %f44, %f45, %f43;
	ld.global.f32 	%f47, [%rd29+8];
	add.s64 	%rd32, %rd31, %rd30;
	ld.global.f32 	%f48, [%rd32];
	fma.rn.f32 	%f49, %f47, %f48, %f46;
	ld.global.f32 	%f50, [%rd29+12];
	add.s64 	%rd33, %rd32, %rd30;
	ld.global.f32 	%f51, [%rd33];
	fma.rn.f32 	%f67, %f50, %f51, %f49;
	add.s32 	%r39, %r39, 4;
$L__BB0_8:
	setp.eq.s32 	%p9, %r13, 0;
	@%p9 bra 	$L__BB0_13;
	setp.eq.s32 	%p10, %r13, 1;
	@%p10 bra 	$L__BB0_11;
	add.s32 	%r30, %r39, %r3;
	mul.wide.u32 	%rd34, %r30, 4;
	add.s64 	%rd35, %rd2, %rd34;
	ld.global.f32 	%f53, [%rd35];
	mad.lo.s32 	%r31, %r39, %r18, %r1;
	mul.wide.s32 	%rd36, %r31, 4;
	add.s64 	%rd37, %rd1, %rd36;
	ld.global.f32 	%f54, [%rd37];
	fma.rn.f32 	%f55, %f53, %f54, %f67;
	cvt.u64.u32 	%rd38, %r3;
	cvt.u64.u32 	%rd39, %r39;
	add.s64 	%rd40, %rd39, %rd38;
	shl.b64 	%rd41, %rd40, 2;
	add.s64 	%rd42, %rd2, %rd41;
	ld.global.f32 	%f56, [%rd42+4];
	mul.wide.s32 	%rd43, %r18, 4;
	add.s64 	%rd44, %rd37, %rd43;
	ld.global.f32 	%f57, [%rd44];
	fma.rn.f32 	%f67, %f56, %f57, %f55;
	add.s32 	%r39, %r39, 2;
$L__BB0_11:
	and.b32  	%r32, %r19, 1;
	setp.eq.b32 	%p11, %r32, 1;
	not.pred 	%p12, %p11;
	@%p12 bra 	$L__BB0_13;
	add.s32 	%r33, %r39, %r3;
	mul.wide.u32 	%rd45, %r33, 4;
	add.s64 	%rd46, %rd2, %rd45;
	ld.global.f32 	%f58, [%rd46];
	mad.lo.s32 	%r34, %r39, %r18, %r1;
	mul.wide.s32 	%rd47, %r34, 4;
	add.s64 	%rd48, %rd1, %rd47;
	ld.global.f32 	%f59, [%rd48];
	fma.rn.f32 	%f67, %f58, %f59, %f67;
$L__BB0_13:
	mad.lo.s32 	%r35, %r18, %r2, %r1;
	cvta.to.global.u64 	%rd49, %rd6;
	mul.wide.s32 	%rd50, %r35, 4;
	add.s64 	%rd51, %rd49, %rd50;
	st.global.f32 	[%rd51], %f67;
$L__BB0_14:
	ret;

}
	// .globl	_Z12bitonic_sortPi
.visible .entry _Z12bitonic_sortPi(
	.param .u64 .ptr .align 1 _Z12bitonic_sortPi_param_0
)
{
	.reg .pred 	%p<9>;
	.reg .b32 	%r<27>;
	.reg .b64 	%rd<5>;

	ld.param.u64 	%rd2, [_Z12bitonic_sortPi_param_0];
	cvta.to.global.u64 	%rd3, %rd2;
	mov.u32 	%r1, %tid.x;
	mul.wide.u32 	%rd4, %r1, 4;
	add.s64 	%rd1, %rd3, %rd4;
	ld.global.u32 	%r16, [%rd1];
	shl.b32 	%r17, %r1, 2;
	mov.u32 	%r18, shared;
	add.s32 	%r2, %r18, %r17;
	st.shared.u32 	[%r2], %r16;
	bar.sync 	0;
	mov.u32 	%r3, %ntid.x;
	setp.lt.u32 	%p1, %r3, 2;
	@%p1 bra 	$L__BB1_12;
	mov.b32 	%r25, 2;
$L__BB1_2:
	setp.eq.s32 	%p2, %r25, 0;
	@%p2 bra 	$L__BB1_11;
	and.b32  	%r5, %r25, %r1;
	mov.u32 	%r26, %r25;
$L__BB1_4:
	mov.u32 	%r6, %r26;
	shr.u32 	%r26, %r6, 1;
	xor.b32  	%r8, %r26, %r1;
	setp.le.u32 	%p3, %r8, %r1;
	@%p3 bra 	$L__BB1_10;
	setp.ne.s32 	%p4, %r5, 0;
	@%p4 bra 	$L__BB1_8;
	ld.shared.u32 	%r9, [%r2];
	shl.b32 	%r22, %r8, 2;
	add.s32 	%r10, %r18, %r22;
	ld.shared.u32 	%r11, [%r10];
	setp.le.s32 	%p6, %r9, %r11;
	@%p6 bra 	$L__BB1_10;
	st.shared.u32 	[%r2], %r11;
	st.shared.u32 	[%r10], %r9;
	bra.uni 	$L__BB1_10;
$L__BB1_8:
	ld.shared.u32 	%r12, [%r2];
	shl.b32 	%r20, %r8, 2;
	add.s32 	%r13, %r18, %r20;
	ld.shared.u32 	%r14, [%r13];
	setp.ge.s32 	%p5, %r12, %r14;
	@%p5 bra 	$L__BB1_10;
	st.shared.u32 	[%r2], %r14;
	st.shared.u32 	[%r13], %r12;
$L__BB1_10:
	bar.sync 	0;
	setp.gt.u32 	%p7, %r6, 3;
	@%p7 bra 	$L__BB1_4;
$L__BB1_11:
	shl.b32 	%r25, %r25, 1;
	setp.le.u32 	%p8, %r25, %r3;
	@%p8 bra 	$L__BB1_2;
$L__BB1_12:
	ld.shared.u32 	%r24, [%r2];
	st.global.u32 	[%rd1], %r24;
	ret;

}
	// .globl	_Z12binarySearchPKiiPii
.visible .entry _Z12binarySearchPKiiPii(
	.param .u64 .ptr .align 1 _Z12binarySearchPKiiPii_param_0,
	.param .u32 _Z12binarySearchPKiiPii_param_1,
	.param .u64 .ptr .align 1 _Z12binarySearchPKiiPii_param_2,
	.param .u32 _Z12binarySearchPKiiPii_param_3
)
{
	.reg .pred 	%p<5>;
	.reg .b32 	%r<20>;
	.reg .b64 	%rd<7>;

	ld.param.u64 	%rd2, [_Z12binarySearchPKiiPii_param_0];
	ld.param.u32 	%r9, [_Z12binarySearchPKiiPii_param_1];
	ld.param.u64 	%rd3, [_Z12binarySearchPKiiPii_param_2];
	ld.param.u32 	%r10, [_Z12binarySearchPKiiPii_param_3];
	setp.lt.s32 	%p1, %r10, 1;
	mov.b32 	%r11, -1;
	mov.u32 	%r19, %r11;
	@%p1 bra 	$L__BB2_4;
	add.s32 	%r17, %r10, -1;
	cvta.to.global.u64 	%rd1, %rd2;
	mov.b32 	%r18, 0;
$L__BB2_2:
	add.s32 	%r13, %r17, %r18;
	shr.u32 	%r19, %r13, 1;
	mul.wide.u32 	%rd4, %r19, 4;
	add.s64 	%rd5, %rd1, %rd4;
	ld.global.u32 	%r5, [%rd5];
	setp.eq.s32 	%p2, %r5, %r9;
	@%p2 bra 	$L__BB2_4;
	setp.lt.s32 	%p3, %r5, %r9;
	add.s32 	%r15, %r19, 1;
	add.s32 	%r16, %r19, -1;
	selp.b32 	%r18, %r15, %r18, %p3;
	selp.b32 	%r17, %r17, %r16, %p3;
	setp.le.s32 	%p4, %r18, %r17;
	mov.u32 	%r19, %r11;
	@%p4 bra 	$L__BB2_2;
$L__BB2_4:
	cvta.to.global.u64 	%rd6, %rd3;
	st.global.u32 	[%rd6], %r19;
	ret;

}
	// .globl	_Z7forwardPfS_i
.visible .entry _Z7forwardPfS_i(
	.param .u64 .ptr .align 1 _Z7forwardPfS_i_param_0,
	.param .u64 .ptr .align 1 _Z7forwardPfS_i_param_1,
	.param .u32 _Z7forwardPfS_i_param_2
)
{
	.reg .pred 	%p<2>;
	.reg .b32 	%r<6>;
	.reg .b32 	%f<3>;
	.reg .b64 	%rd<8>;

	ld.param.u64 	%rd1, [_Z7forwardPfS_i_param_0];
	ld.param.u64 	%rd2, [_Z7forwardPfS_i_param_1];
	ld.param.u32 	%r2, [_Z7forwardPfS_i_param_2];
	mov.u32 	%r3, %ctaid.x;
	mov.u32 	%r4, %ntid.x;
	mov.u32 	%r5, %tid.x;
	mad.lo.s32 	%r1, %r3, %r4, %r5;
	setp.ge.s32 	%p1, %r1, %r2;
	@%p1 bra 	$L__BB3_2;
	cvta.to.global.u64 	%rd3, %rd1;
	cvta.to.global.u64 	%rd4, %rd2;
	mul.wide.s32 	%rd5, %r1, 4;
	add.s64 	%rd6, %rd3, %rd5;
	ld.global.f32 	%f1, [%rd6];
	mul.f32 	%f2, %f1, %f1;
	add.s64 	%rd7, %rd4, %rd5;
	st.global.f32 	[%rd7], %f2;
$L__BB3_2:
	ret;

}
	// .globl	_Z8backwardPfS_i
.visible .entry _Z8backwardPfS_i(
	.param .u64 .ptr .align 1 _Z8backwardPfS_i_param_0,
	.param .u64 .ptr .align 1 _Z8backwardPfS_i_param_1,
	.param .u32 _Z8backwardPfS_i_param_2
)
{
	.reg .pred 	%p<4>;
	.reg .b32 	%r<6>;
	.reg .b32 	%f<16>;
	.reg .b64 	%rd<8>;

	ld.param.u64 	%rd1, [_Z8backwardPfS_i_param_0];
	ld.param.u64 	%rd2, [_Z8backwardPfS_i_param_1];
	ld.param.u32 	%r2, [_Z8backwardPfS_i_param_2];
	mov.u32 	%r3, %ctaid.x;
	mov.u32 	%r4, %ntid.x;
	mov.u32 	%r5, %tid.x;
	mad.lo.s32 	%r1, %r3, %r4, %r5;
	setp.ge.s32 	%p1, %r1, %r2;
	@%p1 bra 	$L__BB4_2;
	cvta.to.global.u64 	%rd3, %rd1;
	cvta.to.global.u64 	%rd4, %rd2;
	mul.wide.s32 	%rd5, %r1, 4;
	add.s64 	%rd6, %rd3, %rd5;
	ld.global.f32 	%f1, [%rd6];
	abs.f32 	%f2, %f1;
	lg2.approx.f32 	%f3, %f2;
	mul.f32 	%f4, %f3, 0fBF2AAAAB;
	ex2.approx.ftz.f32 	%f5, %f4;
	mul.f32 	%f6, %f2, %f5;
	neg.f32 	%f7, %f6;
	mul.f32 	%f8, %f5, %f7;
	fma.rn.f32 	%f9, %f6, %f8, 0f3F800000;
	mul.f32 	%f10, %f9, 0f3EAAAAAB;
	fma.rn.f32 	%f11, %f6, %f10, %f6;
	setp.lt.f32 	%p2, %f1, 0f00000000;
	neg.f32 	%f12, %f11;
	selp.f32 	%f13, %f12, %f11, %p2;
	add.f32 	%f14, %f1, %f1;
	setp.eq.f32 	%p3, %f14, %f1;
	selp.f32 	%f15, %f14, %f13, %p3;
	add.s64 	%rd7, %rd4, %rd5;
	st.global.f32 	[%rd7], %f15;
$L__BB4_2:
	ret;

}


// ===== COMPILED SASS (sm_100) =====

	.target	sm_100

	.elftype	@"ET_EXEC"


//--------------------- .note.nv.tkinfo           --------------------------
	.section	.note.nv.tkinfo,"",@"SHT_NOTE"
	.sectionflags	@"SHF_NOTE_NV_TKINFO"
	.tkinfo
        /*0018*/ 	.word	0x00000002
        /*0030*/ 	.string	""
        /*0030*/ 	.string	"ptxas"
        /*0030*/ 	.string	"Cuda compilation tools, release 13.0, V13.0.88"
        /*0030*/ 	.string	"Build cuda_13.0.r13.0/compiler.36424714_0"
        /*0030*/ 	.string	"-arch sm_100 -m 64 "



//--------------------- .note.nv.cuinfo           --------------------------
	.section	.note.nv.cuinfo,"",@"SHT_NOTE"
	.sectionflags	@"SHF_NOTE_NV_CUINFO"
        /*0018*/ 	.short	0x0002
        /*001a*/ 	.short	0x0064
        /*001c*/ 	.short	0x0082
	.zero		2


//--------------------- .nv.info                  --------------------------
	.section	.nv.info,"",@"SHT_CUDA_INFO"
	.align	4


	//----- nvinfo : EIATTR_REGCOUNT
	.align		4
        /*0000*/ 	.byte	0x04, 0x2f
        /*0002*/ 	.short	(.L_1 - .L_0)
	.align		4
.L_0:
        /*0004*/ 	.word	index@(_Z20matrixMultiplyKernelPKfS0_Pfiii)
        /*0008*/ 	.word	0x00000020


	//----- nvinfo : EIATTR_FRAME_SIZE
	.align		4
.L_1:
        /*000c*/ 	.byte	0x04, 0x11
        /*000e*/ 	.short	(.L_3 - .L_2)
	.align		4
.L_2:
        /*0010*/ 	.word	index@(_Z20matrixMultiplyKernelPKfS0_Pfiii)
        /*0014*/ 	.word	0x00000000


	//----- nvinfo : EIATTR_REGCOUNT
	.align		4
.L_3:
        /*0018*/ 	.byte	0x04, 0x2f
        /*001a*/ 	.short	(.L_5 - .L_4)
	.align		4
.L_4:
        /*001c*/ 	.word	index@(_Z12bitonic_sortPi)
        /*0020*/ 	.word	0x0000000c


	//----- nvinfo : EIATTR_FRAME_SIZE
	.align		4
.L_5:
        /*0024*/ 	.byte	0x04, 0x11
        /*0026*/ 	.short	(.L_7 - .L_6)
	.align		4
.L_6:
        /*0028*/ 	.word	index@(_Z12bitonic_sortPi)
        /*002c*/ 	.word	0x00000000


	//----- nvinfo : EIATTR_REGCOUNT
	.align		4
.L_7:
        /*0030*/ 	.byte	0x04, 0x2f
        /*0032*/ 	.short	(.L_9 - .L_8)
	.align		4
.L_8:
        /*0034*/ 	.word	index@(_Z12binarySearchPKiiPii)
        /*0038*/ 	.word	0x0000000c


	//----- nvinfo : EIATTR_FRAME_SIZE
	.align		4
.L_9:
        /*003c*/ 	.byte	0x04, 0x11
        /*003e*/ 	.short	(.L_11 - .L_10)
	.align		4
.L_10:
        /*0040*/ 	.word	index@(_Z12binarySearchPKiiPii)
        /*0044*/ 	.word	0x00000000


	//----- nvinfo : EIATTR_REGCOUNT
	.align		4
.L_11:
        /*0048*/ 	.byte	0x04, 0x2f
        /*004a*/ 	.short	(.L_13 - .L_12)
	.align		4
.L_12:
        /*004c*/ 	.word	index@(_Z7forwardPfS_i)
        /*0050*/ 	.word	0x0000000a


	//----- nvinfo : EIATTR_FRAME_SIZE
	.align		4
.L_13:
        /*0054*/ 	.byte	0x04, 0x11
        /*0056*/ 	.short	(.L_15 - .L_14)
	.align		4
.L_14:
        /*0058*/ 	.word	index@(_Z7forwardPfS_i)
        /*005c*/ 	.word	0x00000000


	//----- nvinfo : EIATTR_REGCOUNT
	.align		4
.L_15:
        /*0060*/ 	.byte	0x04, 0x2f
        /*0062*/ 	.short	(.L_17 - .L_16)
	.align		4
.L_16:
        /*0064*/ 	.word	index@(_Z8backwardPfS_i)
        /*0068*/ 	.word	0x0000000e


	//----- nvinfo : EIATTR_FRAME_SIZE
	.align		4
.L_17:
        /*006c*/ 	.byte	0x04, 0x11
        /*006e*/ 	.short	(.L_19 - .L_18)
	.align		4
.L_18:
        /*0070*/ 	.word	index@(_Z8backwardPfS_i)
        /*0074*/ 	.word	0x00000000


	//----- nvinfo : EIATTR_MIN_STACK_SIZE
	.align		4
.L_19:
        /*0078*/ 	.byte	0x04, 0x12
        /*007a*/ 	.short	(.L_21 - .L_20)
	.align		4
.L_20:
        /*007c*/ 	.word	index@(_Z8backwardPfS_i)
        /*0080*/ 	.word	0x00000000


	//----- nvinfo : EIATTR_MIN_STACK_SIZE
	.align		4
.L_21:
        /*0084*/ 	.byte	0x04, 0x12
        /*0086*/ 	.short	(.L_23 - .L_22)
	.align		4
.L_22:
        /*0088*/ 	.word	index@(_Z7forwardPfS_i)
        /*008c*/ 	.word	0x00000000


	//----- nvinfo : EIATTR_MIN_STACK_SIZE
	.align		4
.L_23:
        /*0090*/ 	.byte	0x04, 0x12
        /*0092*/ 	.short	(.L_25 - .L_24)
	.align		4
.L_24:
        /*0094*/ 	.word	index@(_Z12binarySearchPKiiPii)
        /*0098*/ 	.word	0x00000000


	//----- nvinfo : EIATTR_MIN_STACK_SIZE
	.align		4
.L_25:
        /*009c*/ 	.byte	0x04, 0x12
        /*009e*/ 	.short	(.L_27 - .L_26)
	.align		4
.L_26:
        /*00a0*/ 	.word	index@(_Z12bitonic_sortPi)
        /*00a4*/ 	.word	0x00000000


	//----- nvinfo : EIATTR_MIN_STACK_SIZE
	.align		4
.L_27:
        /*00a8*/ 	.byte	0x04, 0x12
        /*00aa*/ 	.short	(.L_29 - .L_28)
	.align		4
.L_28:
        /*00ac*/ 	.word	index@(_Z20matrixMultiplyKernelPKfS0_Pfiii)
        /*00b0*/ 	.word	0x00000000
.L_29:


//--------------------- .nv.compat                --------------------------
	.section	.nv.compat,"",@"SHT_CUDA_COMPAT_INFO"
	.align	4
        /*0000*/ 	.byte	0x02, 0x09, 0x00, 0x00, 0x02, 0x02, 0x01, 0x00, 0x02, 0x05, 0x05, 0x00, 0x03, 0x07, 0x01, 0x01
        /*0010*/ 	.byte	0x02, 0x03, 0x00, 0x00, 0x02, 0x06, 0x01, 0x00, 0x04, 0x0b, 0x08, 0x00, 0x01, 0x00, 0x00, 0x00
        /*0020*/ 	.byte	0x00, 0x00, 0x00, 0x00


//--------------------- .nv.info._Z8backwardPfS_i --------------------------
	.section	.nv.info._Z8backwardPfS_i,"",@"SHT_CUDA_INFO"
	.sectionflags	@""
	.align	4


	//----- nvinfo : EIATTR_CUDA_API_VERSION
	.align		4
        /*0000*/ 	.byte	0x04, 0x37
        /*0002*/ 	.short	(.L_31 - .L_30)
.L_30:
        /*0004*/ 	.word	0x00000082


	//----- nvinfo : EIATTR_KPARAM_INFO
	.align		4
.L_31:
        /*0008*/ 	.byte	0x04, 0x17
        /*000a*/ 	.short	(.L_33 - .L_32)
.L_32:
        /*000c*/ 	.word	0x00000000
        /*0010*/ 	.short	0x0002
        /*0012*/ 	.short	0x0010
        /*0014*/ 	.byte	0x00, 0xf0, 0x11, 0x00


	//----- nvinfo : EIATTR_KPARAM_INFO
	.align		4
.L_33:
        /*0018*/ 	.byte	0x04, 0x17
        /*001a*/ 	.short	(.L_35 - .L_34)
.L_34:
        /*001c*/ 	.word	0x00000000
        /*0020*/ 	.short	0x0001
        /*0022*/ 	.short	0x0008
        /*0024*/ 	.byte	0x00, 0xf5, 0x21, 0x00


	//----- nvinfo : EIATTR_KPARAM_INFO
	.align		4
.L_35:
        /*0028*/ 	.byte	0x04, 0x17
        /*002a*/ 	.short	(.L_37 - .L_36)
.L_36:
        /*002c*/ 	.word	0x00000000
        /*0030*/ 	.short	0x0000
        /*0032*/ 	.short	0x0000
        /*0034*/ 	.byte	0x00, 0xf5, 0x21, 0x00


	//----- nvinfo : EIATTR_SPARSE_MMA_MASK
	.align		4
.L_37:
        /*0038*/ 	.byte	0x03, 0x50
        /*003a*/ 	.short	0x0000


	//----- nvinfo : EIATTR_MAXREG_COUNT
	.align		4
        /*003c*/ 	.byte	0x03, 0x1b
        /*003e*/ 	.short	0x00ff


	//----- nvinfo : EIATTR_MERCURY_ISA_VERSION
	.align		4
        /*0040*/ 	.byte	0x03, 0x5f
        /*0042*/ 	.short	0x0101


	//----- nvinfo : EIATTR_VRC_CTA_INIT_COUNT
	.align		4
        /*0044*/ 	.byte	0x02, 0x4a
	.zero		1
	.zero		1


	//----- nvinfo : EIATTR_EXIT_INSTR_OFFSETS
	.align		4
        /*0048*/ 	.byte	0x04, 0x1c
        /*004a*/ 	.short	(.L_39 - .L_38)


	//   ....[0]....
.L_38:
        /*004c*/ 	.word	0x00000070


	//   ....[1]....
        /*0050*/ 	.word	0x000001f0


	//----- nvinfo : EIATTR_CBANK_PARAM_SIZE
	.align		4
.L_39:
        /*0054*/ 	.byte	0x03, 0x19
        /*0056*/ 	.short	0x0014


	//----- nvinfo : EIATTR_PARAM_CBANK
	.align		4
        /*0058*/ 	.byte	0x04, 0x0a
        /*005a*/ 	.short	(.L_41 - .L_40)
	.align		4
.L_40:
        /*005c*/ 	.word	index@(.nv.constant0._Z8backwardPfS_i)
        /*0060*/ 	.short	0x0380
        /*0062*/ 	.short	0x0014


	//----- nvinfo : EIATTR_SW_WAR
	.align		4
.L_41:
        /*0064*/ 	.byte	0x04, 0x36
        /*0066*/ 	.short	(.L_43 - .L_42)
.L_42:
        /*0068*/ 	.word	0x00000008
.L_43:


//--------------------- .nv.info._Z7forwardPfS_i  --------------------------
	.section	.nv.info._Z7forwardPfS_i,"",@"SHT_CUDA_INFO"
	.sectionflags	@""
	.align	4


	//----- nvinfo : EIATTR_CUDA_API_VERSION
	.align		4
        /*0000*/ 	.byte	0x04, 0x37
        /*0002*/ 	.short	(.L_45 - .L_44)
.L_44:
        /*0004*/ 	.word	0x00000082


	//----- nvinfo : EIATTR_KPARAM_INFO
	.align		4
.L_45:
        /*0008*/ 	.byte	0x04, 0x17
        /*000a*/ 	.short	(.L_47 - .L_46)
.L_46:
        /*000c*/ 	.word	0x00000000
        /*0010*/ 	.short	0x0002
        /*0012*/ 	.short	0x0010
        /*0014*/ 	.byte	0x00, 0xf0, 0x11, 0x00


	//----- nvinfo : EIATTR_KPARAM_INFO
	.align		4
.L_47:
        /*0018*/ 	.byte	0x04, 0x17
        /*001a*/ 	.short	(.L_49 - .L_48)
.L_48:
        /*001c*/ 	.word	0x00000000
        /*0020*/ 	.short	0x0001
        /*0022*/ 	.short	0x0008
        /*0024*/ 	.byte	0x00, 0xf5, 0x21, 0x00


	//----- nvinfo : EIATTR_KPARAM_INFO
	.align		4
.L_49:
        /*0028*/ 	.byte	0x04, 0x17
        /*002a*/ 	.short	(.L_51 - .L_50)
.L_50:
        /*002c*/ 	.word	0x00000000
        /*0030*/ 	.short	0x0000
        /*0032*/ 	.short	0x0000
        /*0034*/ 	.byte	0x00, 0xf5, 0x21, 0x00


	//----- nvinfo : EIATTR_SPARSE_MMA_MASK
	.align		4
.L_51:
        /*0038*/ 	.byte	0x03, 0x50
        /*003a*/ 	.short	0x0000


	//----- nvinfo : EIATTR_MAXREG_COUNT
	.align		4
        /*003c*/ 	.byte	0x03, 0x1b
        /*003e*/ 	.short	0x00ff


	//----- nvinfo : EIATTR_MERCURY_ISA_VERSION
	.align		4
        /*0040*/ 	.byte	0x03, 0x5f
        /*0042*/ 	.short	0x0101


	//----- nvinfo : EIATTR_VRC_CTA_INIT_COUNT
	.align		4
        /*0044*/ 	.byte	0x02, 0x4a
	.zero		1
	.zero		1


	//----- nvinfo : EIATTR_EXIT_INSTR_OFFSETS
	.align		4
        /*0048*/ 	.byte	0x04, 0x1c
        /*004a*/ 	.short	(.L_53 - .L_52)


	//   ....[0]....
.L_52:
        /*004c*/ 	.word	0x00000070


	//   ....[1]....
        /*0050*/ 	.word	0x00000100


	//----- nvinfo : EIATTR_CBANK_PARAM_SIZE
	.align		4
.L_53:
        /*0054*/ 	.byte	0x03, 0x19
        /*0056*/ 	.short	0x0014


	//----- nvinfo : EIATTR_PARAM_CBANK
	.align		4
        /*0058*/ 	.byte	0x04, 0x0a
        /*005a*/ 	.short	(.L_55 - .L_54)
	.align		4
.L_54:
        /*005c*/ 	.word	index@(.nv.constant0._Z7forwardPfS_i)
        /*0060*/ 	.short	0x0380
        /*0062*/ 	.short	0x0014


	//----- nvinfo : EIATTR_SW_WAR
	.align		4
.L_55:
        /*0064*/ 	.byte	0x04, 0x36
        /*0066*/ 	.short	(.L_57 - .L_56)
.L_56:
        /*0068*/ 	.word	0x00000008
.L_57:


//--------------------- .nv.info._Z12binarySearchPKiiPii --------------------------
	.section	.nv.info._Z12binarySearchPKiiPii,"",@"SHT_CUDA_INFO"
	.sectionflags	@""
	.align	4


	//----- nvinfo : EIATTR_CUDA_API_VERSION
	.align		4
        /*0000*/ 	.byte	0x04, 0x37
        /*0002*/ 	.short	(.L_59 - .L_58)
.L_58:
        /*0004*/ 	.word	0x00000082


	//----- nvinfo : EIATTR_KPARAM_INFO
	.align		4
.L_59:
        /*0008*/ 	.byte	0x04, 0x17
        /*000a*/ 	.short	(.L_61 - .L_60)
.L_60:
        /*000c*/ 	.word	0x00000000
        /*0010*/ 	.short	0x0003
        /*0012*/ 	.short	0x0018
        /*0014*/ 	.byte	0x00, 0xf0, 0x11, 0x00


	//----- nvinfo : EIATTR_KPARAM_INFO
	.align		4
.L_61:
        /*0018*/ 	.byte	0x04, 0x17
        /*001a*/ 	.short	(.L_63 - .L_62)
.L_62:
        /*001c*/ 	.word	0x00000000
        /*0020*/ 	.short	0x0002
        /*0022*/ 	.short	0x0010
        /*0024*/ 	.byte	0x00, 0xf5, 0x21, 0x00


	//----- nvinfo : EIATTR_KPARAM_INFO
	.align		4
.L_63:
        /*0028*/ 	.byte	0x04, 0x17
        /*002a*/ 	.short	(.L_65 - .L_64)
.L_64:
        /*002c*/ 	.word	0x00000000
        /*0030*/ 	.short	0x0001
        /*0032*/ 	.short	0x0008
        /*0034*/ 	.byte	0x00, 0xf0, 0x11, 0x00


	//----- nvinfo : EIATTR_KPARAM_INFO
	.align		4
.L_65:
        /*0038*/ 	.byte	0x04, 0x17
        /*003a*/ 	.short	(.L_67 - .L_66)
.L_66:
        /*003c*/ 	.word	0x00000000
        /*0040*/ 	.short	0x0000
        /*0042*/ 	.short	0x0000
        /*0044*/ 	.byte	0x00, 0xf5, 0x21, 0x00


	//----- nvinfo : EIATTR_SPARSE_MMA_MASK
	.align		4
.L_67:
        /*0048*/ 	.byte	0x03, 0x50
        /*004a*/ 	.short	0x0000


	//----- nvinfo : EIATTR_MAXREG_COUNT
	.align		4
        /*004c*/ 	.byte	0x03, 0x1b
        /*004e*/ 	.short	0x00ff


	//----- nvinfo : EIATTR_MERCURY_ISA_VERSION
	.align		4
        /*0050*/ 	.byte	0x03, 0x5f
        /*0052*/ 	.short	0x0101


	//----- nvinfo : EIATTR_VRC_CTA_INIT_COUNT
	.align		4
        /*0054*/ 	.byte	0x02, 0x4a
	.zero		1
	.zero		1


	//----- nvinfo : EIATTR_EXIT_INSTR_OFFSETS
	.align		4
        /*0058*/ 	.byte	0x04, 0x1c
        /*005a*/ 	.short	(.L_69 - .L_68)


	//   ....[0]....
.L_68:
        /*005c*/ 	.word	0x000001d0


	//----- nvinfo : EIATTR_CBANK_PARAM_SIZE
	.align		4
.L_69:
        /*0060*/ 	.byte	0x03, 0x19
        /*0062*/ 	.short	0x001c


	//----- nvinfo : EIATTR_PARAM_CBANK
	.align		4
        /*0064*/ 	.byte	0x04, 0x0a
        /*0066*/ 	.short	(.L_71 - .L_70)
	.align		4
.L_70:
        /*0068*/ 	.word	index@(.nv.constant0._Z12binarySearchPKiiPii)
        /*006c*/ 	.short	0x0380
        /*006e*/ 	.short	0x001c


	//----- nvinfo : EIATTR_SW_WAR
	.align		4
.L_71:
        /*0070*/ 	.byte	0x04, 0x36
        /*0072*/ 	.short	(.L_73 - .L_72)
.L_72:
        /*0074*/ 	.word	0x00000008
.L_73:


//--------------------- .nv.info._Z12bitonic_sortPi --------------------------
	.section	.nv.info._Z12bitonic_sortPi,"",@"SHT_CUDA_INFO"
	.sectionflags	@""
	.align	4


	//----- nvinfo : EIATTR_CUDA_API_VERSION
	.align		4
        /*0000*/ 	.byte	0x04, 0x37
        /*0002*/ 	.short	(.L_75 - .L_74)
.L_74:
        /*0004*/ 	.word	0x00000082


	//----- nvinfo : EIATTR_KPARAM_INFO
	.align		4
.L_75:
        /*0008*/ 	.byte	0x04, 0x17
        /*000a*/ 	.short	(.L_77 - .L_76)
.L_76:
        /*000c*/ 	.word	0x00000000
        /*0010*/ 	.short	0x0000
        /*0012*/ 	.short	0x0000
        /*0014*/ 	.byte	0x00, 0xf5, 0x21, 0x00


	//----- nvinfo : EIATTR_SPARSE_MMA_MASK
	.align		4
.L_77:
        /*0018*/ 	.byte	0x03, 0x50
        /*001a*/ 	.short	0x0000


	//----- nvinfo : EIATTR_MAXREG_COUNT
	.align		4
        /*001c*/ 	.byte	0x03, 0x1b
        /*001e*/ 	.short	0x00ff


	//----- nvinfo : EIATTR_NUM_BARRIERS
	.align		4
        /*0020*/ 	.byte	0x02, 0x4c
        /*0022*/ 	.byte	0x01
	.zero		1


	//----- nvinfo : EIATTR_MERCURY_ISA_VERSION
	.align		4
        /*0024*/ 	.byte	0x03, 0x5f
        /*0026*/ 	.short	0x0101


	//----- nvinfo : EIATTR_VRC_CTA_INIT_COUNT
	.align		4
        /*0028*/ 	.byte	0x02, 0x4a
	.zero		1
	.zero		1


	//----- nvinfo : EIATTR_EXIT_INSTR_OFFSETS
	.align		4
        /*002c*/ 	.byte	0x04, 0x1c
        /*002e*/ 	.short	(.L_79 - .L_78)


	//   ....[0]....
.L_78:
        /*0030*/ 	.word	0x00000320


	//----- nvinfo : EIATTR_CRS_STACK_SIZE
	.align		4
.L_79:
        /*0034*/ 	.byte	0x04, 0x1e
        /*0036*/ 	.short	(.L_81 - .L_80)
.L_80:
        /*0038*/ 	.word	0x00000000


	//----- nvinfo : EIATTR_CBANK_PARAM_SIZE
	.align		4
.L_81:
        /*003c*/ 	.byte	0x03, 0x19
        /*003e*/ 	.short	0x0008


	//----- nvinfo : EIATTR_PARAM_CBANK
	.align		4
        /*0040*/ 	.byte	0x04, 0x0a
        /*0042*/ 	.short	(.L_83 - .L_82)
	.align		4
.L_82:
        /*0044*/ 	.word	index@(.nv.constant0._Z12bitonic_sortPi)
        /*0048*/ 	.short	0x0380
        /*004a*/ 	.short	0x0008


	//----- nvinfo : EIATTR_SW_WAR
	.align		4
.L_83:
        /*004c*/ 	.byte	0x04, 0x36
        /*004e*/ 	.short	(.L_85 - .L_84)
.L_84:
        /*0050*/ 	.word	0x00000008
.L_85:


//--------------------- .nv.info._Z20matrixMultiplyKernelPKfS0_Pfiii --------------------------
	.section	.nv.info._Z20matrixMultiplyKernelPKfS0_Pfiii,"",@"SHT_CUDA_INFO"
	.sectionflags	@""
	.align	4


	//----- nvinfo : EIATTR_CUDA_API_VERSION
	.align		4
        /*0000*/ 	.byte	0x04, 0x37
        /*0002*/ 	.short	(.L_87 - .L_86)
.L_86:
        /*0004*/ 	.word	0x00000082


	//----- nvinfo : EIATTR_KPARAM_INFO
	.align		4
.L_87:
        /*0008*/ 	.byte	0x04, 0x17
        /*000a*/ 	.short	(.L_89 - .L_88)
.L_88:
        /*000c*/ 	.word	0x00000000
        /*0010*/ 	.short	0x0005
        /*0012*/ 	.short	0x0020
        /*0014*/ 	.byte	0x00, 0xf0, 0x11, 0x00


	//----- nvinfo : EIATTR_KPARAM_INFO
	.align		4
.L_89:
        /*0018*/ 	.byte	0x04, 0x17
        /*001a*/ 	.short	(.L_91 - .L_90)
.L_90:
        /*001c*/ 	.word	0x00000000
        /*0020*/ 	.short	0x0004
        /*0022*/ 	.short	0x001c
        /*0024*/ 	.byte	0x00, 0xf0, 0x11, 0x00


	//----- nvinfo : EIATTR_KPARAM_INFO
	.align		4
.L_91:
        /*0028*/ 	.byte	0x04, 0x17
        /*002a*/ 	.short	(.L_93 - .L_92)
.L_92:
        /*002c*/ 	.word	0x00000000
        /*0030*/ 	.short	0x0003
        /*0032*/ 	.short	0x0018
        /*0034*/ 	.byte	0x00, 0xf0, 0x11, 0x00


	//----- nvinfo : EIATTR_KPARAM_INFO
	.align		4
.L_93:
        /*0038*/ 	.byte	0x04, 0x17
        /*003a*/ 	.short	(.L_95 - .L_94)
.L_94:
        /*003c*/ 	.word	0x00000000
        /*0040*/ 	.short	0x0002
        /*0042*/ 	.short	0x0010
        /*0044*/ 	.byte	0x00, 0xf5, 0x21, 0x00


	//----- nvinfo : EIATTR_KPARAM_INFO
	.align		4
.L_95:
        /*0048*/ 	.byte	0x04, 0x17
        /*004a*/ 	.short	(.L_97 - .L_96)
.L_96:
        /*004c*/ 	.word	0x00000000
        /*0050*/ 	.short	0x0001
        /*0052*/ 	.short	0x0008
        /*0054*/ 	.byte	0x00, 0xf5, 0x21, 0x00


	//----- nvinfo : EIATTR_KPARAM_INFO
	.align		4
.L_97:
        /*0058*/ 	.byte	0x04, 0x17
        /*005a*/ 	.short	(.L_99 - .L_98)
.L_98:
        /*005c*/ 	.word	0x00000000
        /*0060*/ 	.short	0x0000
        /*0062*/ 	.short	0x0000
        /*0064*/ 	.byte	0x00, 0xf5, 0x21, 0x00


	//----- nvinfo : EIATTR_SPARSE_MMA_MASK
	.align		4
.L_99:
        /*0068*/ 	.byte	0x03, 0x50
        /*006a*/ 	.short	0x0000


	//----- nvinfo : EIATTR_MAXREG_COUNT
	.align		4
        /*006c*/ 	.byte	0x03, 0x1b
        /*006e*/ 	.short	0x00ff


	//----- nvinfo : EIATTR_MERCURY_ISA_VERSION
	.align		4
        /*0070*/ 	.byte	0x03, 0x5f
        /*0072*/ 	.short	0x0101


	//----- nvinfo : EIATTR_VRC_CTA_INIT_COUNT
	.align		4
        /*0074*/ 	.byte	0x02, 0x4a
	.zero		1
	.zero		1


	//----- nvinfo : EIATTR_EXIT_INSTR_OFFSETS
	.align		4
        /*0078*/ 	.byte	0x04, 0x1c
        /*007a*/ 	.short	(.L_101 - .L_100)


	//   ....[0]....
.L_100:
        /*007c*/ 	.word	0x000000c0


	//   ....[1]....
        /*0080*/ 	.word	0x000008e0


	//----- nvinfo : EIATTR_CBANK_PARAM_SIZE
	.align		4
.L_101:
        /*0084*/ 	.byte	0x03, 0x19
        /*0086*/ 	.short	0x0024


	//----- nvinfo : EIATTR_PARAM_CBANK
	.align		4
        /*0088*/ 	.byte	0x04, 0x0a
        /*008a*/ 	.short	(.L_103 - .L_102)
	.align		4
.L_102:
        /*008c*/ 	.word	index@(.nv.constant0._Z20matrixMultiplyKernelPKfS0_Pfiii)
        /*0090*/ 	.short	0x0380
        /*0092*/ 	.short	0x0024


	//----- nvinfo : EIATTR_SW_WAR
	.align		4
.L_103:
        /*0094*/ 	.byte	0x04, 0x36
        /*0096*/ 	.short	(.L_105 - .L_104)
.L_104:
        /*0098*/ 	.word	0x00000008
.L_105:


//--------------------- .nv.callgraph             --------------------------
	.section	.nv.callgraph,"",@"SHT_CUDA_CALLGRAPH"
	.align	4
	.sectionentsize	8
	.align		4
        /*0000*/ 	.word	0x00000000
	.align		4
        /*0004*/ 	.word	0xffffffff
	.align		4
        /*0008*/ 	.word	0x00000000
	.align		4
        /*000c*/ 	.word	0xfffffffe
	.align		4
        /*0010*/ 	.word	0x00000000
	.align		4
        /*0014*/ 	.word	0xfffffffd
	.align		4
        /*0018*/ 	.word	0x00000000
	.align		4
        /*001c*/ 	.word	0xfffffffc


//--------------------- .text._Z8backwardPfS_i    --------------------------
	.section	.text._Z8backwardPfS_i,"ax",@progbits
	.align	128
        .global         _Z8backwardPfS_i
        .type           _Z8backwardPfS_i,@function
        .size           _Z8backwardPfS_i,(.L_x_18 - _Z8backwardPfS_i)
        .other          _Z8backwardPfS_i,@"STO_CUDA_ENTRY STV_DEFAULT"
_Z8backwardPfS_i:
.text._Z8backwardPfS_i:
[----:B------:R-:W-:Y:S01]  /*0000*/  LDC R1, c[0x0][0x37c] ;  /* 0x0000df00ff017b82 */ /* 0x000fe20000000800 */
[----:B------:R-:W0:Y:S07]  /*0010*/  S2R R0, SR_TID.X ;  /* 0x0000000000007919 */ /* 0x000e2e0000002100 */
[----:B------:R-:W0:Y:S01]  /*0020*/  S2UR UR4, SR_CTAID.X ;  /* 0x00000000000479c3 */ /* 0x000e220000002500 */
[----:B------:R-:W1:Y:S07]  /*0030*/  LDCU UR5, c[0x0][0x390] ;  /* 0x00007200ff0577ac */ /* 0x000e6e0008000800 */
[----:B------:R-:W0:Y:S02]  /*0040*/  LDC R7, c[0x0][0x360] ;  /* 0x0000d800ff077b82 */ /* 0x000e240000000800 */
[----:B0-----:R-:W-:-:S05]  /*0050*/  IMAD R7, R7, UR4, R0 ;  /* 0x0000000407077c24 */ /* 0x001fca000f8e0200 */
[----:B-1----:R-:W-:-:S13]  /*0060*/  ISETP.GE.AND P0, PT, R7, UR5, PT ;  /* 0x0000000507007c0c */ /* 0x002fda000bf06270 */
[----:B------:R-:W-:Y:S05]  /*0070*/  @P0 EXIT ;  /* 0x000000000000094d */ /* 0x000fea0003800000 */
[----:B------:R-:W0:Y:S01]  /*0080*/  LDC.64 R2, c[0x0][0x380] ;  /* 0x0000e000ff027b82 */ /* 0x000e220000000a00 */
[----:B------:R-:W1:Y:S01]  /*0090*/  LDCU.64 UR4, c[0x0][0x358] ;  /* 0x00006b00ff0477ac */ /* 0x000e620008000a00 */
[----:B0-----:R-:W-:-:S06]  /*00a0*/  IMAD.WIDE R2, R7, 0x4, R2 ;  /* 0x0000000407027825 */ /* 0x001fcc00078e0202 */
[----:B-1----:R-:W2:Y:S02]  /*00b0*/  LDG.E R2, desc[UR4][R2.64] ;  /* 0x0000000402027981 */ /* 0x002ea4000c1e1900 */
[C---:B--2---:R-:W-:Y:S01]  /*00c0*/  FMUL R5, |R2|.reuse, 16777216 ;  /* 0x4b80000002057820 */ /* 0x044fe20000400200 */
[C---:B------:R-:W-:Y:S01]  /*00d0*/  FSETP.GEU.AND P0, PT, |R2|.reuse, 1.175494350822287508e-38, PT ;  /* 0x008000000200780b */ /* 0x040fe20003f0e200 */
[----:B------:R-:W-:-:S03]  /*00e0*/  FADD R11, R2, R2 ;  /* 0x00000002020b7221 */ /* 0x000fc60000000000 */
[-C--:B------:R-:W-:Y:S02]  /*00f0*/  FSEL R0, R5, |R2|.reuse, !P0 ;  /* 0x4000000205007208 */ /* 0x080fe40004000000 */
[----:B------:R-:W-:Y:S02]  /*0100*/  FSETP.NEU.AND P1, PT, R11, R2, PT ;  /* 0x000000020b00720b */ /* 0x000fe40003f2d000 */
[----:B------:R-:W0:Y:S05]  /*0110*/  MUFU.LG2 R4, R0 ;  /* 0x0000000000047308 */ /* 0x000e2a0000000c00 */
[----:B0-----:R-:W-:Y:S01]  /*0120*/  @!P0 FADD R4, R4, -24 ;  /* 0xc1c0000004048421 */ /* 0x001fe20000000000 */
[----:B------:R-:W-:-:S03]  /*0130*/  FSETP.GEU.AND P0, PT, R2, RZ, PT ;  /* 0x000000ff0200720b */ /* 0x000fc60003f0e000 */
[----:B------:R-:W-:Y:S02]  /*0140*/  FMUL R6, R4, -0.6666666865348815918 ;  /* 0xbf2aaaab04067820 */ /* 0x000fe40000400000 */
[----:B------:R-:W0:Y:S02]  /*0150*/  LDC.64 R4, c[0x0][0x388] ;  /* 0x0000e200ff047b82 */ /* 0x000e240000000a00 */
[----:B------:R-:W1:Y:S02]  /*0160*/  MUFU.EX2 R9, R6 ;  /* 0x0000000600097308 */ /* 0x000e640000000800 */
[----:B-1----:R-:W-:-:S04]  /*0170*/  FMUL R8, |R2|, R9 ;  /* 0x0000000902087220 */ /* 0x002fc80000400200 */
[----:B------:R-:W-:Y:S01]  /*0180*/  FMUL R9, R9, -R8 ;  /* 0x8000000809097220 */ /* 0x000fe20000400000 */
[----:B0-----:R-:W-:-:S04]  /*0190*/  IMAD.WIDE R2, R7, 0x4, R4 ;  /* 0x0000000407027825 */ /* 0x001fc800078e0204 */
[----:B------:R-:W-:-:S04]  /*01a0*/  FFMA R9, R8, R9, 1 ;  /* 0x3f80000008097423 */ /* 0x000fc80000000009 */
[----:B------:R-:W-:-:S04]  /*01b0*/  FMUL R9, R9, 0.3333333432674407959 ;  /* 0x3eaaaaab09097820 */ /* 0x000fc80000400000 */
[----:B------:R-:W-:-:S05]  /*01c0*/  FFMA R9, R8, R9, R8 ;  /* 0x0000000908097223 */ /* 0x000fca0000000008 */
[----:B------:R-:W-:-:S05]  /*01d0*/  @P1 FSEL R11, -R9, R9, !P0 ;  /* 0x00000009090b1208 */ /* 0x000fca0004000100 */
[----:B------:R-:W-:Y:S01]  /*01e0*/  STG.E desc[UR4][R2.64], R11 ;  /* 0x0000000b02007986 */ /* 0x000fe2000c101904 */
[----:B------:R-:W-:Y:S05]  /*01f0*/  EXIT ;  /* 0x000000000000794d */ /* 0x000fea0003800000 */
.L_x_0:
[----:B------:R-:W-:-:S00]  /*0200*/  BRA `(.L_x_0) ;  /* 0xfffffffc00fc7947 */ /* 0x000fc0000383ffff */
[----:B------:R-:W-:-:S00]  /*0210*/  NOP ;  /* 0x0000000000007918 */ /* 0x000fc00000000000 */
        /* <DEDUP_REMOVED lines=14> */
.L_x_18:


//--------------------- .text._Z7forwardPfS_i     --------------------------
	.section	.text._Z7forwardPfS_i,"ax",@progbits
	.align	128
        .global         _Z7forwardPfS_i
        .type           _Z7forwardPfS_i,@function
        .size           _Z7forwardPfS_i,(.L_x_19 - _Z7forwardPfS_i)
        .other          _Z7forwardPfS_i,@"STO_CUDA_ENTRY STV_DEFAULT"
_Z7forwardPfS_i:
.text._Z7forwardPfS_i:
        /* <DEDUP_REMOVED lines=9> */
[----:B------:R-:W1:Y:S07]  /*0090*/  LDCU.64 UR4, c[0x0][0x358] ;  /* 0x00006b00ff0477ac */ /* 0x000e6e0008000a00 */
[----:B------:R-:W2:Y:S01]  /*00a0*/  LDC.64 R4, c[0x0][0x388] ;  /* 0x0000e200ff047b82 */ /* 0x000ea20000000a00 */
[----:B0-----:R-:W-:-:S06]  /*00b0*/  IMAD.WIDE R2, R7, 0x4, R2 ;  /* 0x0000000407027825 */ /* 0x001fcc00078e0202 */
[----:B-1----:R-:W3:Y:S01]  /*00c0*/  LDG.E R2, desc[UR4][R2.64] ;  /* 0x0000000402027981 */ /* 0x002ee2000c1e1900 */
[----:B--2---:R-:W-:-:S04]  /*00d0*/  IMAD.WIDE R4, R7, 0x4, R4 ;  /* 0x0000000407047825 */ /* 0x004fc800078e0204 */
[----:B---3--:R-:W-:-:S05]  /*00e0*/  FMUL R7, R2, R2 ;  /* 0x0000000202077220 */ /* 0x008fca0000400000 */
[----:B------:R-:W-:Y:S01]  /*00f0*/  STG.E desc[UR4][R4.64], R7 ;  /* 0x0000000704007986 */ /* 0x000fe2000c101904 */
[----:B------:R-:W-:Y:S05]  /*0100*/  EXIT ;  /* 0x000000000000794d */ /* 0x000fea0003800000 */
.L_x_1:
        /* <DEDUP_REMOVED lines=15> */
.L_x_19:


//--------------------- .text._Z12binarySearchPKiiPii --------------------------
	.section	.text._Z12binarySearchPKiiPii,"ax",@progbits
	.align	128
        .global         _Z12binarySearchPKiiPii
        .type           _Z12binarySearchPKiiPii,@function
        .size           _Z12binarySearchPKiiPii,(.L_x_20 - _Z12binarySearchPKiiPii)
        .other          _Z12binarySearchPKiiPii,@"STO_CUDA_ENTRY STV_DEFAULT"
_Z12binarySearchPKiiPii:
.text._Z12binarySearchPKiiPii:
[----:B------:R-:W-:Y:S01]  /*0000*/  LDC R1, c[0x0][0x37c] ;  /* 0x0000df00ff017b82 */ /* 0x000fe20000000800 */
[----:B------:R-:W0:Y:S01]  /*0010*/  LDCU UR4, c[0x0][0x398] ;  /* 0x00007300ff0477ac */ /* 0x000e220008000800 */
[----:B------:R-:W-:Y:S01]  /*0020*/  IMAD.MOV.U32 R7, RZ, RZ, -0x1 ;  /* 0xffffffffff077424 */ /* 0x000fe200078e00ff */
[----:B------:R-:W1:Y:S01]  /*0030*/  LDCU.64 UR6, c[0x0][0x358] ;  /* 0x00006b00ff0677ac */ /* 0x000e620008000a00 */
[----:B0-----:R-:W-:-:S09]  /*0040*/  UISETP.GE.AND UP0, UPT, UR4, 0x1, UPT ;  /* 0x000000010400788c */ /* 0x001fd2000bf06270 */
[----:B-1----:R-:W-:Y:S05]  /*0050*/  BRA.U !UP0, `(.L_x_2) ;  /* 0x0000000108547547 */ /* 0x002fea000b800000 */
[----:B------:R-:W0:Y:S01]  /*0060*/  LDC R6, c[0x0][0x388] ;  /* 0x0000e200ff067b82 */ /* 0x000e220000000800 */
[----:B------:R-:W-:Y:S01]  /*0070*/  UIADD3 UR4, UPT, UPT, UR4, -0x1, URZ ;  /* 0xffffffff04047890 */ /* 0x000fe2000fffe0ff */
[----:B------:R-:W-:-:S05]  /*0080*/  IMAD.MOV.U32 R2, RZ, RZ, RZ ;  /* 0x000000ffff027224 */ /* 0x000fca00078e00ff */
[----:B------:R-:W-:Y:S01]  /*0090*/  MOV R0, UR4 ;  /* 0x0000000400007c02 */ /* 0x000fe20008000f00 */
[----:B------:R-:W1:Y:S06]  /*00a0*/  LDC.64 R4, c[0x0][0x380] ;  /* 0x0000e000ff047b82 */ /* 0x000e6c0000000a00 */
.L_x_3:
[----:B------:R-:W-:Y:S01]  /*00b0*/  IMAD.MOV.U32 R9, RZ, RZ, R0 ;  /* 0x000000ffff097224 */ /* 0x000fe200078e0000 */
[----:B------:R-:W-:-:S05]  /*00c0*/  MOV R0, R2 ;  /* 0x0000000200007202 */ /* 0x000fca0000000f00 */
[----:B------:R-:W-:-:S05]  /*00d0*/  IMAD.IADD R7, R0, 0x1, R9 ;  /* 0x0000000100077824 */ /* 0x000fca00078e0209 */
[----:B------:R-:W-:-:S05]  /*00e0*/  SHF.R.U32.HI R7, RZ, 0x1, R7 ;  /* 0x00000001ff077819 */ /* 0x000fca0000011607 */
[----:B-1----:R-:W-:-:S06]  /*00f0*/  IMAD.WIDE.U32 R2, R7, 0x4, R4 ;  /* 0x0000000407027825 */ /* 0x002fcc00078e0004 */
[----:B------:R-:W0:Y:S02]  /*0100*/  LDG.E R3, desc[UR6][R2.64] ;  /* 0x0000000602037981 */ /* 0x000e24000c1e1900 */
[----:B0-----:R-:W-:-:S13]  /*0110*/  ISETP.NE.AND P0, PT, R3, R6, PT ;  /* 0x000000060300720c */ /* 0x001fda0003f05270 */
[----:B------:R-:W-:Y:S05]  /*0120*/  @!P0 BRA `(.L_x_2) ;  /* 0x0000000000208947 */ /* 0x000fea0003800000 */
[----:B------:R-:W-:-:S13]  /*0130*/  ISETP.GE.AND P0, PT, R3, R6, PT ;  /* 0x000000060300720c */ /* 0x000fda0003f06270 */
[C---:B------:R-:W-:Y:S01]  /*0140*/  @P0 VIADD R9, R7.reuse, 0xffffffff ;  /* 0xffffffff07090836 */ /* 0x040fe20000000000 */
[----:B------:R-:W-:-:S04]  /*0150*/  @!P0 IADD3 R0, PT, PT, R7, 0x1, RZ ;  /* 0x0000000107008810 */ /* 0x000fc80007ffe0ff */
[----:B------:R-:W-:Y:S02]  /*0160*/  ISETP.GT.AND P0, PT, R0, R9, PT ;  /* 0x000000090000720c */ /* 0x000fe40003f04270 */
[----:B------:R-:W-:Y:S01]  /*0170*/  MOV R2, R0 ;  /* 0x0000000000027202 */ /* 0x000fe20000000f00 */
[----:B------:R-:W-:-:S10]  /*0180*/  IMAD.MOV.U32 R0, RZ, RZ, R9 ;  /* 0x000000ffff007224 */ /* 0x000fd400078e0009 */
[----:B------:R-:W-:Y:S05]  /*0190*/  @!P0 BRA `(.L_x_3) ;  /* 0xfffffffc00c48947 */ /* 0x000fea000383ffff */
[----:B------:R-:W-:-:S07]  /*01a0*/  MOV R7, 0xffffffff ;  /* 0xffffffff00077802 */ /* 0x000fce0000000f00 */
.L_x_2:
[----:B------:R-:W0:Y:S02]  /*01b0*/  LDC.64 R2, c[0x0][0x390] ;  /* 0x0000e400ff027b82 */ /* 0x000e240000000a00 */
[----:B0-----:R-:W-:Y:S01]  /*01c0*/  STG.E desc[UR6][R2.64], R7 ;  /* 0x0000000702007986 */ /* 0x001fe2000c101906 */
[----:B------:R-:W-:Y:S05]  /*01d0*/  EXIT ;  /* 0x000000000000794d */ /* 0x000fea0003800000 */
.L_x_4:
        /* <DEDUP_REMOVED lines=10> */
.L_x_20:


//--------------------- .text._Z12bitonic_sortPi  --------------------------
	.section	.text._Z12bitonic_sortPi,"ax",@progbits
	.align	128
        .global         _Z12bitonic_sortPi
        .type           _Z12bitonic_sortPi,@function
        .size           _Z12bitonic_sortPi,(.L_x_21 - _Z12bitonic_sortPi)
        .other          _Z12bitonic_sortPi,@"STO_CUDA_ENTRY STV_DEFAULT"
_Z12bitonic_sortPi:
.text._Z12bitonic_sortPi:
[----:B------:R-:W-:Y:S01]  /*0000*/  LDC R1, c[0x0][0x37c] ;  /* 0x0000df00ff017b82 */ /* 0x000fe20000000800 */
[----:B------:R-:W0:Y:S07]  /*0010*/  S2R R7, SR_TID.X ;  /* 0x0000000000077919 */ /* 0x000e2e0000002100 */
[----:B------:R-:W0:Y:S01]  /*0020*/  LDC.64 R2, c[0x0][0x380] ;  /* 0x0000e000ff027b82 */ /* 0x000e220000000a00 */
[----:B------:R-:W1:Y:S01]  /*0030*/  LDCU.64 UR8, c[0x0][0x358] ;  /* 0x00006b00ff0877ac */ /* 0x000e620008000a00 */
[----:B0-----:R-:W-:-:S05]  /*0040*/  IMAD.WIDE.U32 R2, R7, 0x4, R2 ;  /* 0x0000000407027825 */ /* 0x001fca00078e0002 */
[----:B-1----:R-:W2:Y:S01]  /*0050*/  LDG.E R0, desc[UR8][R2.64] ;  /* 0x0000000802007981 */ /* 0x002ea2000c1e1900 */
[----:B------:R-:W0:Y:S01]  /*0060*/  S2UR UR5, SR_CgaCtaId ;  /* 0x00000000000579c3 */ /* 0x000e220000008800 */
[----:B------:R-:W-:Y:S01]  /*0070*/  UMOV UR4, 0x400 ;  /* 0x0000040000047882 */ /* 0x000fe20000000000 */
[----:B------:R-:W1:Y:S02]  /*0080*/  LDCU UR10, c[0x0][0x360] ;  /* 0x00006c00ff0a77ac */ /* 0x000e640008000800 */
[----:B-1----:R-:W-:Y:S02]  /*0090*/  UISETP.GE.U32.AND UP0, UPT, UR10, 0x2, UPT ;  /* 0x000000020a00788c */ /* 0x002fe4000bf06070 */
[----:B0-----:R-:W-:-:S06]  /*00a0*/  ULEA UR4, UR5, UR4, 0x18 ;  /* 0x0000000405047291 */ /* 0x001fcc000f8ec0ff */
[----:B------:R-:W-:-:S05]  /*00b0*/  LEA R5, R7, UR4, 0x2 ;  /* 0x0000000407057c11 */ /* 0x000fca000f8e10ff */
[----:B--2---:R0:W-:Y:S01]  /*00c0*/  STS [R5], R0 ;  /* 0x0000000005007388 */ /* 0x0041e20000000800 */
[----:B------:R-:W-:Y:S06]  /*00d0*/  BAR.SYNC.DEFER_BLOCKING 0x0 ;  /* 0x0000000000007b1d */ /* 0x000fec0000010000 */
[----:B------:R-:W-:Y:S05]  /*00e0*/  BRA.U !UP0, `(.L_x_5) ;  /* 0x0000000108847547 */ /* 0x000fea000b800000 */
[----:B------:R-:W-:-:S05]  /*00f0*/  UMOV UR5, 0x2 ;  /* 0x0000000200057882 */ /* 0x000fca0000000000 */
.L_x_11:
[----:B------:R-:W-:-:S09]  /*0100*/  UISETP.NE.AND UP0, UPT, UR5, URZ, UPT ;  /* 0x000000ff0500728c */ /* 0x000fd2000bf05270 */
[----:B01----:R-:W-:Y:S05]  /*0110*/  BRA.U !UP0, `(.L_x_6) ;  /* 0x00000001086c7547 */ /* 0x003fea000b800000 */
[----:B------:R-:W-:-:S05]  /*0120*/  UMOV UR6, UR5 ;  /* 0x0000000500067c82 */ /* 0x000fca0008000000 */
.L_x_10:
[----:B------:R-:W-:Y:S01]  /*0130*/  UMOV UR7, UR6 ;  /* 0x0000000600077c82 */ /* 0x000fe20008000000 */
[----:B------:R-:W-:Y:S01]  /*0140*/  USHF.R.U32.HI UR6, URZ, 0x1, UR6 ;  /* 0x00000001ff067899 */ /* 0x000fe20008011606 */
[----:B------:R-:W-:Y:S05]  /*0150*/  BSSY.RECONVERGENT B0, `(.L_x_7) ;  /* 0x0000014000007945 */ /* 0x000fea0003800200 */
[----:B01----:R-:W-:-:S04]  /*0160*/  LOP3.LUT R0, R7, UR6, RZ, 0x3c, !PT ;  /* 0x0000000607007c12 */ /* 0x003fc8000f8e3cff */
[----:B------:R-:W-:-:S13]  /*0170*/  ISETP.GT.U32.AND P0, PT, R0, R7, PT ;  /* 0x000000070000720c */ /* 0x000fda0003f04070 */
[----:B------:R-:W-:Y:S05]  /*0180*/  @!P0 BRA `(.L_x_8) ;  /* 0x0000000000408947 */ /* 0x000fea0003800000 */
[----:B------:R-:W-:-:S13]  /*0190*/  LOP3.LUT P0, RZ, R7, UR5, RZ, 0xc0, !PT ;  /* 0x0000000507ff7c12 */ /* 0x000fda000f80c0ff */
[----:B------:R-:W-:Y:S05]  /*01a0*/  @P0 BRA `(.L_x_9) ;  /* 0x0000000000200947 */ /* 0x000fea0003800000 */
[----:B------:R-:W-:Y:S02]  /*01b0*/  LEA R9, R0, UR4, 0x2 ;  /* 0x0000000400097c11 */ /* 0x000fe4000f8e10ff */
[----:B------:R-:W-:Y:S04]  /*01c0*/  LDS R0, [R5] ;  /* 0x0000000005007984 */ /* 0x000fe80000000800 */
[----:B------:R-:W0:Y:S02]  /*01d0*/  LDS R4, [R9] ;  /* 0x0000000009047984 */ /* 0x000e240000000800 */
[----:B0-----:R-:W-:-:S13]  /*01e0*/  ISETP.GT.AND P0, PT, R0, R4, PT ;  /* 0x000000040000720c */ /* 0x001fda0003f04270 */
[----:B------:R-:W-:Y:S05]  /*01f0*/  @!P0 BRA `(.L_x_8) ;  /* 0x0000000000248947 */ /* 0x000fea0003800000 */
[----:B------:R1:W-:Y:S04]  /*0200*/  STS [R5], R4 ;  /* 0x0000000405007388 */ /* 0x0003e80000000800 */
[----:B------:R1:W-:Y:S01]  /*0210*/  STS [R9], R0 ;  /* 0x0000000009007388 */ /* 0x0003e20000000800 */
[----:B------:R-:W-:Y:S05]  /*0220*/  BRA `(.L_x_8) ;  /* 0x0000000000187947 */ /* 0x000fea0003800000 */
.L_x_9:
[----:B------:R-:W-:Y:S02]  /*0230*/  LEA R9, R0, UR4, 0x2 ;  /* 0x0000000400097c11 */ /* 0x000fe4000f8e10ff */
[----:B------:R-:W-:Y:S04]  /*0240*/  LDS R0, [R5] ;  /* 0x0000000005007984 */ /* 0x000fe80000000800 */
[----:B------:R-:W0:Y:S02]  /*0250*/  LDS R4, [R9] ;  /* 0x0000000009047984 */ /* 0x000e240000000800 */
[----:B0-----:R-:W-:-:S13]  /*0260*/  ISETP.GE.AND P0, PT, R0, R4, PT ;  /* 0x000000040000720c */ /* 0x001fda0003f06270 */
[----:B------:R0:W-:Y:S04]  /*0270*/  @!P0 STS [R5], R4 ;  /* 0x0000000405008388 */ /* 0x0001e80000000800 */
[----:B------:R0:W-:Y:S02]  /*0280*/  @!P0 STS [R9], R0 ;  /* 0x0000000009008388 */ /* 0x0001e40000000800 */
.L_x_8:
[----:B------:R-:W-:Y:S05]  /*0290*/  BSYNC.RECONVERGENT B0 ;  /* 0x0000000000007941 */ /* 0x000fea0003800200 */
.L_x_7:
[----:B------:R-:W-:Y:S01]  /*02a0*/  BAR.SYNC.DEFER_BLOCKING 0x0 ;  /* 0x0000000000007b1d */ /* 0x000fe20000010000 */
[----:B------:R-:W-:-:S09]  /*02b0*/  UISETP.GT.U32.AND UP0, UPT, UR7, 0x3, UPT ;  /* 0x000000030700788c */ /* 0x000fd2000bf04070 */
[----:B------:R-:W-:Y:S05]  /*02c0*/  BRA.U UP0, `(.L_x_10) ;  /* 0xfffffffd00987547 */ /* 0x000fea000b83ffff */
.L_x_6:
[----:B------:R-:W-:-:S04]  /*02d0*/  USHF.L.U32 UR5, UR5, 0x1, URZ ;  /* 0x0000000105057899 */ /* 0x000fc800080006ff */
[----:B------:R-:W-:-:S09]  /*02e0*/  UISETP.GT.U32.AND UP0, UPT, UR5, UR10, UPT ;  /* 0x0000000a0500728c */ /* 0x000fd2000bf04070 */
[----:B------:R-:W-:Y:S05]  /*02f0*/  BRA.U !UP0, `(.L_x_11) ;  /* 0xfffffffd08807547 */ /* 0x000fea000b83ffff */
.L_x_5:
[----:B01----:R-:W0:Y:S04]  /*0300*/  LDS R5, [R5] ;  /* 0x0000000005057984 */ /* 0x003e280000000800 */
[----:B0-----:R-:W-:Y:S01]  /*0310*/  STG.E desc[UR8][R2.64], R5 ;  /* 0x0000000502007986 */ /* 0x001fe2000c101908 */
[----:B------:R-:W-:Y:S05]  /*0320*/  EXIT ;  /* 0x000000000000794d */ /* 0x000fea0003800000 */
.L_x_12:
        /* <DEDUP_REMOVED lines=13> */
.L_x_21:


//--------------------- .text._Z20matrixMultiplyKernelPKfS0_Pfiii --------------------------
	.section	.text._Z20matrixMultiplyKernelPKfS0_Pfiii,"ax",@progbits
	.align	128
        .global         _Z20matrixMultiplyKernelPKfS0_Pfiii
        .type           _Z20matrixMultiplyKernelPKfS0_Pfiii,@function
        .size           _Z20matrixMultiplyKernelPKfS0_Pfiii,(.L_x_22 - _Z20matrixMultiplyKernelPKfS0_Pfiii)
        .other          _Z20matrixMultiplyKernelPKfS0_Pfiii,@"STO_CUDA_ENTRY STV_DEFAULT"
_Z20matrixMultiplyKernelPKfS0_Pfiii:
.text._Z20matrixMultiplyKernelPKfS0_Pfiii:
[----:B------:R-:W-:Y:S01]  /*0000*/  LDC R1, c[0x0][0x37c] ;  /* 0x0000df00ff017b82 */ /* 0x000fe20000000800 */
[----:B------:R-:W0:Y:S07]  /*0010*/  S2R R5, SR_TID.X ;  /* 0x0000000000057919 */ /* 0x000e2e0000002100 */
[----:B------:R-:W0:Y:S01]  /*0020*/  S2UR UR4, SR_CTAID.X ;  /* 0x00000000000479c3 */ /* 0x000e220000002500 */
[----:B------:R-:W1:Y:S07]  /*0030*/  S2R R4, SR_TID.Y ;  /* 0x0000000000047919 */ /* 0x000e6e0000002200 */
[----:B------:R-:W0:Y:S08]  /*0040*/  LDC R0, c[0x0][0x360] ;  /* 0x0000d800ff007b82 */ /* 0x000e300000000800 */
[----:B------:R-:W1:Y:S08]  /*0050*/  S2UR UR5, SR_CTAID.Y ;  /* 0x00000000000579c3 */ /* 0x000e700000002600 */
[----:B------:R-:W1:Y:S08]  /*0060*/  LDC R19, c[0x0][0x364] ;  /* 0x0000d900ff137b82 */ /* 0x000e700000000800 */
[----:B------:R-:W2:Y:S01]  /*0070*/  LDC.64 R2, c[0x0][0x398] ;  /* 0x0000e600ff027b82 */ /* 0x000ea20000000a00 */
[----:B0-----:R-:W-:-:S02]  /*0080*/  IMAD R0, R0, UR4, R5 ;  /* 0x0000000400007c24 */ /* 0x001fc4000f8e0205 */
[----:B-1----:R-:W-:-:S03]  /*0090*/  IMAD R19, R19, UR5, R4 ;  /* 0x0000000513137c24 */ /* 0x002fc6000f8e0204 */
[----:B--2---:R-:W-:-:S04]  /*00a0*/  ISETP.GE.AND P0, PT, R0, R3, PT ;  /* 0x000000030000720c */ /* 0x004fc80003f06270 */
[----:B------:R-:W-:-:S13]  /*00b0*/  ISETP.GE.OR P0, PT, R19, R2, P0 ;  /* 0x000000021300720c */ /* 0x000fda0000706670 */
[----:B------:R-:W-:Y:S05]  /*00c0*/  @P0 EXIT ;  /* 0x000000000000094d */ /* 0x000fea0003800000 */
[----:B------:R-:W0:Y:S01]  /*00d0*/  LDC R2, c[0x0][0x3a0] ;  /* 0x0000e800ff027b82 */ /* 0x000e220000000800 */
[----:B------:R-:W1:Y:S01]  /*00e0*/  LDCU.64 UR4, c[0x0][0x358] ;  /* 0x00006b00ff0477ac */ /* 0x000e620008000a00 */
[----:B------:R-:W-:Y:S01]  /*00f0*/  HFMA2 R24, -RZ, RZ, 0, 0 ;  /* 0x00000000ff187431 */ /* 0x000fe200000001ff */
[----:B0-----:R-:W-:-:S13]  /*0100*/  ISETP.GE.AND P0, PT, R2, 0x1, PT ;  /* 0x000000010200780c */ /* 0x001fda0003f06270 */
[----:B-1----:R-:W-:Y:S05]  /*0110*/  @!P0 BRA `(.L_x_13) ;  /* 0x0000000400e08947 */ /* 0x002fea0003800000 */
[C---:B------:R-:W-:Y:S01]  /*0120*/  ISETP.GE.U32.AND P1, PT, R2.reuse, 0x8, PT ;  /* 0x000000080200780c */ /* 0x040fe20003f26070 */
[----:B------:R-:W-:Y:S01]  /*0130*/  IMAD R20, R19, R2, RZ ;  /* 0x0000000213147224 */ /* 0x000fe200078e02ff */
[----:B------:R-:W-:Y:S02]  /*0140*/  LOP3.LUT R27, R2, 0x7, RZ, 0xc0, !PT ;  /* 0x00000007021b7812 */ /* 0x000fe400078ec0ff */
[----:B------:R-:W-:Y:S02]  /*0150*/  MOV R24, RZ ;  /* 0x000000ff00187202 */ /* 0x000fe40000000f00 */
[----:B------:R-:W-:Y:S02]  /*0160*/  ISETP.NE.AND P0, PT, R27, RZ, PT ;  /* 0x000000ff1b00720c */ /* 0x000fe40003f05270 */
[----:B------:R-:W-:-:S05]  /*0170*/  MOV R21, RZ ;  /* 0x000000ff00157202 */ /* 0x000fca0000000f00 */
[----:B------:R-:W-:Y:S06]  /*0180*/  @!P1 BRA `(.L_x_14) ;  /* 0x0000000000c49947 */ /* 0x000fec0003800000 */
[----:B------:R-:W0:Y:S01]  /*0190*/  LDC.64 R4, c[0x0][0x380] ;  /* 0x0000e000ff047b82 */ /* 0x000e220000000a00 */
[----:B------:R-:W-:Y:S02]  /*01a0*/  LOP3.LUT R21, R2, 0x7ffffff8, RZ, 0xc0, !PT ;  /* 0x7ffffff802157812 */ /* 0x000fe400078ec0ff */
[----:B------:R-:W-:Y:S02]  /*01b0*/  MOV R24, RZ ;  /* 0x000000ff00187202 */ /* 0x000fe40000000f00 */
[----:B------:R-:W-:Y:S02]  /*01c0*/  MOV R18, R0 ;  /* 0x0000000000127202 */ /* 0x000fe40000000f00 */
[----:B------:R-:W-:Y:S01]  /*01d0*/  IADD3 R22, PT, PT, -R21, RZ, RZ ;  /* 0x000000ff15167210 */ /* 0x000fe20007ffe1ff */
[----:B0-----:R-:W-:-:S03]  /*01e0*/  IMAD.WIDE.U32 R4, R20, 0x4, R4 ;  /* 0x0000000414047825 */ /* 0x001fc600078e0004 */
[----:B------:R-:W-:-:S04]  /*01f0*/  IADD3 R6, P1, PT, R4, 0x10, RZ ;  /* 0x0000001004067810 */ /* 0x000fc80007f3e0ff */
[----:B------:R-:W-:-:S09]  /*0200*/  IADD3.X R7, PT, PT, RZ, R5, RZ, P1, !PT ;  /* 0x00000005ff077210 */ /* 0x000fd20000ffe4ff */
.L_x_15:
[----:B------:R-:W0:Y:S01]  /*0210*/  LDC.64 R16, c[0x0][0x388] ;  /* 0x0000e200ff107b82 */ /* 0x000e220000000a00 */
[----:B------:R-:W-:Y:S02]  /*0220*/  MOV R4, R6 ;  /* 0x0000000600047202 */ /* 0x000fe40000000f00 */
[----:B------:R-:W-:-:S05]  /*0230*/  MOV R5, R7 ;  /* 0x0000000700057202 */ /* 0x000fca0000000f00 */
[----:B------:R-:W2:Y:S04]  /*0240*/  LDG.E R25, desc[UR4][R4.64+-0x10] ;  /* 0xfffff00404197981 */ /* 0x000ea8000c1e1900 */
[----:B------:R-:W3:Y:S04]  /*0250*/  LDG.E R23, desc[UR4][R4.64+-0xc] ;  /* 0xfffff40404177981 */ /* 0x000ee8000c1e1900 */
[----:B------:R-:W4:Y:S04]  /*0260*/  LDG.E R29, desc[UR4][R4.64+-0x8] ;  /* 0xfffff804041d7981 */ /* 0x000f28000c1e1900 */
[----:B------:R-:W5:Y:S01]  /*0270*/  LDG.E R28, desc[UR4][R4.64+-0x4] ;  /* 0xfffffc04041c7981 */ /* 0x000f62000c1e1900 */
[----:B0-----:R-:W-:-:S05]  /*0280*/  IMAD.WIDE R16, R18, 0x4, R16 ;  /* 0x0000000412107825 */ /* 0x001fca00078e0210 */
[----:B------:R0:W2:Y:S01]  /*0290*/  LDG.E R26, desc[UR4][R16.64] ;  /* 0x00000004101a7981 */ /* 0x0000a2000c1e1900 */
[----:B------:R-:W-:-:S04]  /*02a0*/  IMAD.WIDE R14, R3, 0x4, R16 ;  /* 0x00000004030e7825 */ /* 0x000fc800078e0210 */
[C---:B------:R-:W-:Y:S02]  /*02b0*/  IMAD.WIDE R6, R3.reuse, 0x4, R14 ;  /* 0x0000000403067825 */ /* 0x040fe400078e020e */
[----:B------:R-:W3:Y:S02]  /*02c0*/  LDG.E R14, desc[UR4][R14.64] ;  /* 0x000000040e0e7981 */ /* 0x000ee4000c1e1900 */
[C---:B------:R-:W-:Y:S02]  /*02d0*/  IMAD.WIDE R10, R3.reuse, 0x4, R6 ;  /* 0x00000004030a7825 */ /* 0x040fe400078e0206 */
[----:B------:R-:W4:Y:S02]  /*02e0*/  LDG.E R6, desc[UR4][R6.64] ;  /* 0x0000000406067981 */ /* 0x000f24000c1e1900 */
[C---:B------:R-:W-:Y:S02]  /*02f0*/  IMAD.WIDE R8, R3.reuse, 0x4, R10 ;  /* 0x0000000403087825 */ /* 0x040fe400078e020a */
[----:B------:R-:W5:Y:S02]  /*0300*/  LDG.E R10, desc[UR4][R10.64] ;  /* 0x000000040a0a7981 */ /* 0x000f64000c1e1900 */
[----:B------:R-:W-:-:S02]  /*0310*/  IMAD.WIDE R12, R3, 0x4, R8 ;  /* 0x00000004030c7825 */ /* 0x000fc400078e0208 */
[----:B------:R-:W5:Y:S04]  /*0320*/  LDG.E R7, desc[UR4][R4.64] ;  /* 0x0000000404077981 */ /* 0x000f68000c1e1900 */
[----:B------:R-:W5:Y:S01]  /*0330*/  LDG.E R8, desc[UR4][R8.64] ;  /* 0x0000000408087981 */ /* 0x000f62000c1e1900 */
[----:B0-----:R-:W-:-:S03]  /*0340*/  IMAD.WIDE R16, R3, 0x4, R12 ;  /* 0x0000000403107825 */ /* 0x001fc600078e020c */
[----:B------:R-:W5:Y:S04]  /*0350*/  LDG.E R12, desc[UR4][R12.64] ;  /* 0x000000040c0c7981 */ /* 0x000f68000c1e1900 */
[----:B------:R-:W5:Y:S04]  /*0360*/  LDG.E R15, desc[UR4][R16.64] ;  /* 0x00000004100f7981 */ /* 0x000f68000c1e1900 */
[----:B------:R-:W5:Y:S04]  /*0370*/  LDG.E R9, desc[UR4][R4.64+0x4] ;  /* 0x0000040404097981 */ /* 0x000f68000c1e1900 */
[----:B------:R-:W5:Y:S01]  /*0380*/  LDG.E R11, desc[UR4][R4.64+0xc] ;  /* 0x00000c04040b7981 */ /* 0x000f62000c1e1900 */
[----:B--2---:R-:W-:Y:S01]  /*0390*/  FFMA R26, R25, R26, R24 ;  /* 0x0000001a191a7223 */ /* 0x004fe20000000018 */
[----:B------:R-:W-:-:S02]  /*03a0*/  IMAD.WIDE R24, R3, 0x4, R16 ;  /* 0x0000000403187825 */ /* 0x000fc400078e0210 */
[----:B------:R-:W2:Y:S04]  /*03b0*/  LDG.E R16, desc[UR4][R4.64+0x8] ;  /* 0x0000080404107981 */ /* 0x000ea8000c1e1900 */
[----:B------:R-:W2:Y:S01]  /*03c0*/  LDG.E R24, desc[UR4][R24.64] ;  /* 0x0000000418187981 */ /* 0x000ea2000c1e1900 */
[----:B---3--:R-:W-:Y:S01]  /*03d0*/  FFMA R14, R23, R14, R26 ;  /* 0x0000000e170e7223 */ /* 0x008fe2000000001a */
[----:B------:R-:W-:-:S03]  /*03e0*/  IADD3 R22, PT, PT, R22, 0x8, RZ ;  /* 0x0000000816167810 */ /* 0x000fc60007ffe0ff */
[----:B----4-:R-:W-:Y:S01]  /*03f0*/  FFMA R29, R29, R6, R14 ;  /* 0x000000061d1d7223 */ /* 0x010fe2000000000e */
[----:B------:R-:W-:-:S03]  /*0400*/  ISETP.NE.AND P1, PT, R22, RZ, PT ;  /* 0x000000ff1600720c */ /* 0x000fc60003f25270 */
[----:B-----5:R-:W-:Y:S01]  /*0410*/  FFMA R10, R28, R10, R29 ;  /* 0x0000000a1c0a7223 */ /* 0x020fe2000000001d */
[----:B------:R-:W-:-:S03]  /*0420*/  IADD3 R6, P2, PT, R4, 0x20, RZ ;  /* 0x0000002004067810 */ /* 0x000fc60007f5e0ff */
[----:B------:R-:W-:Y:S01]  /*0430*/  FFMA R8, R7, R8, R10 ;  /* 0x0000000807087223 */ /* 0x000fe2000000000a */
[----:B------:R-:W-:Y:S02]  /*0440*/  IADD3.X R7, PT, PT, RZ, R5, RZ, P2, !PT ;  /* 0x00000005ff077210 */ /* 0x000fe400017fe4ff */
[----:B------:R-:W-:Y:S01]  /*0450*/  LEA R18, R3, R18, 0x3 ;  /* 0x0000001203127211 */ /* 0x000fe200078e18ff */
[----:B------:R-:W-:-:S04]  /*0460*/  FFMA R9, R9, R12, R8 ;  /* 0x0000000c09097223 */ /* 0x000fc80000000008 */
[----:B--2---:R-:W-:-:S04]  /*0470*/  FFMA R16, R16, R15, R9 ;  /* 0x0000000f10107223 */ /* 0x004fc80000000009 */
[----:B------:R-:W-:Y:S01]  /*0480*/  FFMA R24, R11, R24, R16 ;  /* 0x000000180b187223 */ /* 0x000fe20000000010 */
[----:B------:R-:W-:Y:S06]  /*0490*/  @P1 BRA `(.L_x_15) ;  /* 0xfffffffc005c1947 */ /* 0x000fec000383ffff */
.L_x_14:
[----:B------:R-:W-:Y:S05]  /*04a0*/  @!P0 BRA `(.L_x_13) ;  /* 0x0000000000fc8947 */ /* 0x000fea0003800000 */
[----:B------:R-:W-:Y:S02]  /*04b0*/  ISETP.GE.U32.AND P1, PT, R27, 0x4, PT ;  /* 0x000000041b00780c */ /* 0x000fe40003f26070 */
[----:B------:R-:W-:-:S04]  /*04c0*/  LOP3.LUT R16, R2, 0x3, RZ, 0xc0, !PT ;  /* 0x0000000302107812 */ /* 0x000fc800078ec0ff */
[----:B------:R-:W-:-:S07]  /*04d0*/  ISETP.NE.AND P0, PT, R16, RZ, PT ;  /* 0x000000ff1000720c */ /* 0x000fce0003f05270 */
[----:B------:R-:W-:Y:S06]  /*04e0*/  @!P1 BRA `(.L_x_16) ;  /* 0x00000000006c9947 */ /* 0x000fec0003800000 */
[----:B------:R-:W0:Y:S01]  /*04f0*/  LDC.64 R6, c[0x0][0x388] ;  /* 0x0000e200ff067b82 */ /* 0x000e220000000a00 */
[----:B------:R-:W1:Y:S01]  /*0500*/  LDCU.64 UR6, c[0x0][0x380] ;  /* 0x00007000ff0677ac */ /* 0x000e620008000a00 */
[----:B------:R-:W-:Y:S01]  /*0510*/  IMAD R9, R21, R3, R0 ;  /* 0x0000000315097224 */ /* 0x000fe200078e0200 */
[CC--:B------:R-:W-:Y:S02]  /*0520*/  IADD3 R5, PT, PT, R20.reuse, R21.reuse, RZ ;  /* 0x0000001514057210 */ /* 0x0c0fe40007ffe0ff */
[----:B------:R-:W-:-:S03]  /*0530*/  IADD3 R10, P1, PT, R20, R21, RZ ;  /* 0x00000015140a7210 */ /* 0x000fc60007f3e0ff */
[----:B------:R-:W2:Y:S01]  /*0540*/  LDC.64 R14, c[0x0][0x380] ;  /* 0x0000e000ff0e7b82 */ /* 0x000ea20000000a00 */
[----:B0-----:R-:W-:-:S04]  /*0550*/  IMAD.WIDE R6, R9, 0x4, R6 ;  /* 0x0000000409067825 */ /* 0x001fc800078e0206 */
[----:B------:R-:W-:Y:S02]  /*0560*/  IMAD.WIDE R8, R3, 0x4, R6 ;  /* 0x0000000403087825 */ /* 0x000fe400078e0206 */
[----:B------:R-:W3:Y:S02]  /*0570*/  LDG.E R6, desc[UR4][R6.64] ;  /* 0x0000000406067981 */ /* 0x000ee4000c1e1900 */
[----:B--2---:R-:W-:Y:S01]  /*0580*/  IMAD.WIDE.U32 R14, R5, 0x4, R14 ;  /* 0x00000004050e7825 */ /* 0x004fe200078e000e */
[----:B------:R-:W-:Y:S02]  /*0590*/  IADD3.X R5, PT, PT, RZ, RZ, RZ, P1, !PT ;  /* 0x000000ffff057210 */ /* 0x000fe40000ffe4ff */
[----:B-1----:R-:W-:-:S03]  /*05a0*/  LEA R4, P1, R10, UR6, 0x2 ;  /* 0x000000060a047c11 */ /* 0x002fc6000f8210ff */
[----:B------:R-:W3:Y:S01]  /*05b0*/  LDG.E R15, desc[UR4][R14.64] ;  /* 0x000000040e0f7981 */ /* 0x000ee2000c1e1900 */
[----:B------:R-:W-:Y:S01]  /*05c0*/  LEA.HI.X R5, R10, UR7, R5, 0x2, P1 ;  /* 0x000000070a057c11 */ /* 0x000fe200088f1405 */
[C---:B------:R-:W-:Y:S02]  /*05d0*/  IMAD.WIDE R10, R3.reuse, 0x4, R8 ;  /* 0x00000004030a7825 */ /* 0x040fe400078e0208 */
[----:B------:R-:W2:Y:S04]  /*05e0*/  LDG.E R8, desc[UR4][R8.64] ;  /* 0x0000000408087981 */ /* 0x000ea8000c1e1900 */
[----:B------:R-:W2:Y:S01]  /*05f0*/  LDG.E R17, desc[UR4][R4.64+0x4] ;  /* 0x0000040404117981 */ /* 0x000ea2000c1e1900 */
[----:B------:R-:W-:-:S03]  /*0600*/  IMAD.WIDE R12, R3, 0x4, R10 ;  /* 0x00000004030c7825 */ /* 0x000fc600078e020a */
[----:B------:R-:W4:Y:S04]  /*0610*/  LDG.E R22, desc[UR4][R10.64] ;  /* 0x000000040a167981 */ /* 0x000f28000c1e1900 */
[----:B------:R-:W4:Y:S04]  /*0620*/  LDG.E R18, desc[UR4][R4.64+0x8] ;  /* 0x0000080404127981 */ /* 0x000f28000c1e1900 */
[----:B------:R-:W5:Y:S04]  /*0630*/  LDG.E R26, desc[UR4][R4.64+0xc] ;  /* 0x00000c04041a7981 */ /* 0x000f68000c1e1900 */
[----:B------:R-:W5:Y:S01]  /*0640*/  LDG.E R12, desc[UR4][R12.64] ;  /* 0x000000040c0c7981 */ /* 0x000f62000c1e1900 */
[----:B------:R-:W-:Y:S01]  /*0650*/  IADD3 R21, PT, PT, R21, 0x4, RZ ;  /* 0x0000000415157810 */ /* 0x000fe20007ffe0ff */
[----:B---3--:R-:W-:-:S04]  /*0660*/  FFMA R24, R15, R6, R24 ;  /* 0x000000060f187223 */ /* 0x008fc80000000018 */
[----:B--2---:R-:W-:-:S04]  /*0670*/  FFMA R17, R17, R8, R24 ;  /* 0x0000000811117223 */ /* 0x004fc80000000018 */
[----:B----4-:R-:W-:-:S04]  /*0680*/  FFMA R17, R18, R22, R17 ;  /* 0x0000001612117223 */ /* 0x010fc80000000011 */
[----:B-----5:R-:W-:-:S07]  /*0690*/  FFMA R24, R26, R12, R17 ;  /* 0x0000000c1a187223 */ /* 0x020fce0000000011 */
.L_x_16:
[----:B------:R-:W-:Y:S05]  /*06a0*/  @!P0 BRA `(.L_x_13) ;  /* 0x00000000007c8947 */ /* 0x000fea0003800000 */
[----:B------:R-:W-:Y:S01]  /*06b0*/  ISETP.NE.AND P1, PT, R16, 0x1, PT ;  /* 0x000000011000780c */ /* 0x000fe20003f25270 */
[----:B------:R-:W0:Y:S01]  /*06c0*/  LDC.64 R12, c[0x0][0x380] ;  /* 0x0000e000ff0c7b82 */ /* 0x000e220000000a00 */
[----:B------:R-:W-:-:S04]  /*06d0*/  LOP3.LUT R2, R2, 0x1, RZ, 0xc0, !PT ;  /* 0x0000000102027812 */ /* 0x000fc800078ec0ff */
[----:B------:R-:W-:-:S03]  /*06e0*/  ISETP.NE.U32.AND P0, PT, R2, 0x1, PT ;  /* 0x000000010200780c */ /* 0x000fc60003f05070 */
[----:B------:R-:W1:Y:S04]  /*06f0*/  LDC.64 R10, c[0x0][0x388] ;  /* 0x0000e200ff0a7b82 */ /* 0x000e680000000a00 */
[CC--:B------:R-:W-:Y:S02]  /*0700*/  @P1 IADD3 R15, PT, PT, R20.reuse, R21.reuse, RZ ;  /* 0x00000015140f1210 */ /* 0x0c0fe40007ffe0ff */
[----:B------:R-:W-:Y:S02]  /*0710*/  @P1 IADD3 R2, P2, PT, R20, R21, RZ ;  /* 0x0000001514021210 */ /* 0x000fe40007f5e0ff */
[----:B------:R-:W2:Y:S02]  /*0720*/  @P1 LDC.64 R4, c[0x0][0x380] ;  /* 0x0000e000ff041b82 */ /* 0x000ea40000000a00 */
[----:B------:R-:W-:-:S06]  /*0730*/  @P1 IADD3.X R14, PT, PT, RZ, RZ, RZ, P2, !PT ;  /* 0x000000ffff0e1210 */ /* 0x000fcc00017fe4ff */
[----:B------:R-:W3:Y:S01]  /*0740*/  LDC.64 R6, c[0x0][0x380] ;  /* 0x0000e000ff067b82 */ /* 0x000ee20000000a00 */
[----:B0-----:R-:W-:-:S04]  /*0750*/  @P1 IMAD.WIDE.U32 R12, R15, 0x4, R12 ;  /* 0x000000040f0c1825 */ /* 0x001fc800078e000c */
[C---:B------:R-:W-:Y:S01]  /*0760*/  @P1 IMAD R15, R21.reuse, R3, R0 ;  /* 0x00000003150f1224 */ /* 0x040fe200078e0200 */
[----:B------:R-:W-:Y:S01]  /*0770*/  @P1 IADD3 R21, PT, PT, R21, 0x2, RZ ;  /* 0x0000000215151810 */ /* 0x000fe20007ffe0ff */
[----:B------:R-:W4:Y:S01]  /*0780*/  @P1 LDG.E R13, desc[UR4][R12.64] ;  /* 0x000000040c0d1981 */ /* 0x000f22000c1e1900 */
[----:B------:R-:W0:Y:S01]  /*0790*/  LDC.64 R8, c[0x0][0x388] ;  /* 0x0000e200ff087b82 */ /* 0x000e220000000a00 */
[----:B-1----:R-:W-:Y:S01]  /*07a0*/  @P1 IMAD.WIDE R10, R15, 0x4, R10 ;  /* 0x000000040f0a1825 */ /* 0x002fe200078e020a */
[----:B------:R-:W-:Y:S02]  /*07b0*/  @!P0 IADD3 R17, PT, PT, R20, R21, RZ ;  /* 0x0000001514118210 */ /* 0x000fe40007ffe0ff */
[----:B--2---:R-:W-:Y:S01]  /*07c0*/  @P1 LEA R4, P2, R2, R4, 0x2 ;  /* 0x0000000402041211 */ /* 0x004fe200078410ff */
[----:B------:R-:W-:-:S03]  /*07d0*/  @!P0 IMAD R21, R21, R3, R0 ;  /* 0x0000000315158224 */ /* 0x000fc600078e0200 */
[----:B------:R-:W-:Y:S01]  /*07e0*/  @P1 LEA.HI.X R5, R2, R5, R14, 0x2, P2 ;  /* 0x0000000502051211 */ /* 0x000fe200010f140e */
[----:B------:R-:W-:Y:S01]  /*07f0*/  @P1 IMAD.WIDE R14, R3, 0x4, R10 ;  /* 0x00000004030e1825 */ /* 0x000fe200078e020a */
[----:B------:R-:W4:Y:S03]  /*0800*/  @P1 LDG.E R2, desc[UR4][R10.64] ;  /* 0x000000040a021981 */ /* 0x000f26000c1e1900 */
[----:B---3--:R-:W-:Y:S01]  /*0810*/  @!P0 IMAD.WIDE.U32 R6, R17, 0x4, R6 ;  /* 0x0000000411068825 */ /* 0x008fe200078e0006 */
[----:B------:R-:W2:Y:S04]  /*0820*/  @P1 LDG.E R5, desc[UR4][R4.64+0x4] ;  /* 0x0000040404051981 */ /* 0x000ea8000c1e1900 */
[----:B------:R-:W2:Y:S01]  /*0830*/  @P1 LDG.E R14, desc[UR4][R14.64] ;  /* 0x000000040e0e1981 */ /* 0x000ea2000c1e1900 */
[----:B0-----:R-:W-:-:S03]  /*0840*/  @!P0 IMAD.WIDE R8, R21, 0x4, R8 ;  /* 0x0000000415088825 */ /* 0x001fc600078e0208 */
[----:B------:R-:W3:Y:S04]  /*0850*/  @!P0 LDG.E R7, desc[UR4][R6.64] ;  /* 0x0000000406078981 */ /* 0x000ee8000c1e1900 */
[----:B------:R-:W3:Y:S01]  /*0860*/  @!P0 LDG.E R8, desc[UR4][R8.64] ;  /* 0x0000000408088981 */ /* 0x000ee2000c1e1900 */
[----:B----4-:R-:W-:-:S04]  /*0870*/  @P1 FFMA R2, R13, R2, R24 ;  /* 0x000000020d021223 */ /* 0x010fc80000000018 */
[----:B--2---:R-:W-:-:S04]  /*0880*/  @P1 FFMA R24, R5, R14, R2 ;  /* 0x0000000e05181223 */ /* 0x004fc80000000002 */
[----:B---3--:R-:W-:-:S07]  /*0890*/  @!P0 FFMA R24, R7, R8, R24 ;  /* 0x0000000807188223 */ /* 0x008fce0000000018 */
.L_x_13:
[----:B------:R-:W0:Y:S01]  /*08a0*/  LDC.64 R4, c[0x0][0x390] ;  /* 0x0000e400ff047b82 */ /* 0x000e220000000a00 */
[----:B------:R-:W-:-:S04]  /*08b0*/  IMAD R3, R19, R3, R0 ;  /* 0x0000000313037224 */ /* 0x000fc800078e0200 */
[----:B0-----:R-:W-:-:S05]  /*08c0*/  IMAD.WIDE R2, R3, 0x4, R4 ;  /* 0x0000000403027825 */ /* 0x001fca00078e0204 */
[----:B------:R-:W-:Y:S01]  /*08d0*/  STG.E desc[UR4][R2.64], R24 ;  /* 0x0000001802007986 */ /* 0x000fe2000c101904 */
[----:B------:R-:W-:Y:S05]  /*08e0*/  EXIT ;  /* 0x000000000000794d */ /* 0x000fea0003800000 */
.L_x_17:
        /* <DEDUP_REMOVED lines=9> */
.L_x_22:


//--------------------- .nv.shared._Z8backwardPfS_i --------------------------
	.section	.nv.shared._Z8backwardPfS_i,"aw",@nobits
	.sectionflags	@""
	.align	16
	.zero		1024


//--------------------- .nv.shared.reserved.0     --------------------------
	.section	.nv.shared.reserved.0,"aw",@nobits
	.weak		__nv_reservedSMEM_offset_0_alias
	.size		__nv_reservedSMEM_offset_0_alias, 0, 64
	.other		__nv_reservedSMEM_offset_0_alias,@"STO_CUDA_RESERVED_SHARED STV_DEFAULT"
__nv_reservedSMEM_offset_0_alias:
	.zero		0
	.zero		64


//--------------------- .nv.shared._Z7forwardPfS_i --------------------------
	.section	.nv.shared._Z7forwardPfS_i,"aw",@nobits
	.sectionflags	@""
	.align	16
	.zero		1024


//--------------------- .nv.shared._Z12binarySearchPKiiPii --------------------------
	.section	.nv.shared._Z12binarySearchPKiiPii,"aw",@nobits
	.sectionflags	@""
	.align	16
	.zero		1024


//--------------------- .nv.shared._Z12bitonic_sortPi --------------------------
	.section	.nv.shared._Z12bitonic_sortPi,"aw",@nobits
	.sectionflags	@""
	.align	16
	.zero		1024


//--------------------- .nv.shared._Z20matrixMultiplyKernelPKfS0_Pfiii --------------------------
	.section	.nv.shared._Z20matrixMultiplyKernelPKfS0_Pfiii,"aw",@nobits
	.sectionflags	@""
	.align	16
	.zero		1024


//--------------------- .nv.constant0._Z8backwardPfS_i --------------------------
	.section	.nv.constant0._Z8backwardPfS_i,"a",@progbits
	.sectionflags	@""
	.align	4
.nv.constant0._Z8backwardPfS_i:
	.zero		916


//--------------------- .nv.constant0._Z7forwardPfS_i --------------------------
	.section	.nv.constant0._Z7forwardPfS_i,"a",@progbits
	.sectionflags	@""
	.align	4
.nv.constant0._Z7forwardPfS_i:
	.zero		916


//--------------------- .nv.constant0._Z12binarySearchPKiiPii --------------------------
	.section	.nv.constant0._Z12binarySearchPKiiPii,"a",@progbits
	.sectionflags	@""
	.align	4
.nv.constant0._Z12binarySearchPKiiPii:
	.zero		924


//--------------------- .nv.constant0._Z12bitonic_sortPi --------------------------
	.section	.nv.constant0._Z12bitonic_sortPi,"a",@progbits
	.sectionflags	@""
	.align	4
.nv.constant0._Z12bitonic_sortPi:
	.zero		904


//--------------------- .nv.constant0._Z20matrixMultiplyKernelPKfS0_Pfiii --------------------------
	.section	.nv.constant0._Z20matrixMultiplyKernelPKfS0_Pfiii,"a",@progbits
	.sectionflags	@""
	.align	4
.nv.constant0._Z20matrixMultiplyKernelPKfS0_Pfiii:
	.zero		932


//--------------------- SYMBOLS --------------------------

	.type		.nv.reservedSmem.offset0,@object
	.size		.nv.reservedSmem.offset0,0x4
	.type		.nv.reservedSmem.cap,@object
	.size		.nv.reservedSmem.cap,0x4
